//
// Generated by NVIDIA NVVM Compiler
//
// Compiler Build ID: CL-36424714
// Cuda compilation tools, release 13.0, V13.0.88
// Based on NVVM 20.0.0
//

.version 9.0
.target sm_100
.address_size 64

	// .globl	_Z14matrix_mul_gpuPiS_S_i
.extern .func  (.param .b32 func_retval0) vprintf
(
	.param .b64 vprintf_param_0,
	.param .b64 vprintf_param_1
)
;
.global .align 1 .b8 $str[11] = {10, 112, 97, 114, 97, 58, 32, 37, 100, 10};

.visible .entry _Z14matrix_mul_gpuPiS_S_i(
	.param .u64 .ptr .align 1 _Z14matrix_mul_gpuPiS_S_i_param_0,
	.param .u64 .ptr .align 1 _Z14matrix_mul_gpuPiS_S_i_param_1,
	.param .u64 .ptr .align 1 _Z14matrix_mul_gpuPiS_S_i_param_2,
	.param .u32 _Z14matrix_mul_gpuPiS_S_i_param_3
)
{
	.reg .pred 	%p<10>;
	.reg .b32 	%r<130>;
	.reg .b64 	%rd<65>;

	ld.param.u64 	%rd10, [_Z14matrix_mul_gpuPiS_S_i_param_0];
	ld.param.u64 	%rd11, [_Z14matrix_mul_gpuPiS_S_i_param_1];
	ld.param.u64 	%rd9, [_Z14matrix_mul_gpuPiS_S_i_param_2];
	ld.param.u32 	%r49, [_Z14matrix_mul_gpuPiS_S_i_param_3];
	cvta.to.global.u64 	%rd1, %rd11;
	cvta.to.global.u64 	%rd2, %rd10;
	mov.u32 	%r1, %tid.x;
	mov.u32 	%r2, %tid.y;
	setp.lt.s32 	%p1, %r49, 1;
	mov.b32 	%r129, 0;
	@%p1 bra 	$L__BB0_12;
	mul.lo.s32 	%r3, %r49, %r2;
	and.b32  	%r4, %r49, 7;
	setp.lt.u32 	%p2, %r49, 8;
	mov.b32 	%r124, 0;
	mov.u32 	%r129, %r124;
	@%p2 bra 	$L__BB0_4;
	and.b32  	%r124, %r49, 2147483640;
	neg.s32 	%r118, %r124;
	add.s32 	%r117, %r1, %r49;
	shl.b32 	%r8, %r49, 3;
	shl.b32 	%r54, %r49, 1;
	add.s32 	%r116, %r1, %r54;
	mad.lo.s32 	%r115, %r49, 3, %r1;
	shl.b32 	%r55, %r49, 2;
	add.s32 	%r114, %r1, %r55;
	mad.lo.s32 	%r113, %r49, 5, %r1;
	mad.lo.s32 	%r112, %r49, 6, %r1;
	mad.lo.s32 	%r111, %r49, 7, %r1;
	mul.wide.u32 	%rd12, %r1, 4;
	add.s64 	%rd64, %rd1, %rd12;
	mul.wide.u32 	%rd13, %r3, 4;
	add.s64 	%rd14, %rd13, %rd2;
	add.s64 	%rd63, %rd14, 16;
	mov.b32 	%r129, 0;
	mul.wide.u32 	%rd29, %r8, 4;
$L__BB0_3:
	.pragma "nounroll";
	ld.global.u32 	%r56, [%rd63+-16];
	ld.global.u32 	%r57, [%rd64];
	mad.lo.s32 	%r58, %r57, %r56, %r129;
	ld.global.u32 	%r59, [%rd63+-12];
	mul.wide.u32 	%rd15, %r117, 4;
	add.s64 	%rd16, %rd1, %rd15;
	ld.global.u32 	%r60, [%rd16];
	mad.lo.s32 	%r61, %r60, %r59, %r58;
	ld.global.u32 	%r62, [%rd63+-8];
	mul.wide.u32 	%rd17, %r116, 4;
	add.s64 	%rd18, %rd1, %rd17;
	ld.global.u32 	%r63, [%rd18];
	mad.lo.s32 	%r64, %r63, %r62, %r61;
	ld.global.u32 	%r65, [%rd63+-4];
	mul.wide.u32 	%rd19, %r115, 4;
	add.s64 	%rd20, %rd1, %rd19;
	ld.global.u32 	%r66, [%rd20];
	mad.lo.s32 	%r67, %r66, %r65, %r64;
	ld.global.u32 	%r68, [%rd63];
	mul.wide.u32 	%rd21, %r114, 4;
	add.s64 	%rd22, %rd1, %rd21;
	ld.global.u32 	%r69, [%rd22];
	mad.lo.s32 	%r70, %r69, %r68, %r67;
	ld.global.u32 	%r71, [%rd63+4];
	mul.wide.u32 	%rd23, %r113, 4;
	add.s64 	%rd24, %rd1, %rd23;
	ld.global.u32 	%r72, [%rd24];
	mad.lo.s32 	%r73, %r72, %r71, %r70;
	ld.global.u32 	%r74, [%rd63+8];
	mul.wide.u32 	%rd25, %r112, 4;
	add.s64 	%rd26, %rd1, %rd25;
	ld.global.u32 	%r75, [%rd26];
	mad.lo.s32 	%r76, %r75, %r74, %r73;
	ld.global.u32 	%r77, [%rd63+12];
	mul.wide.u32 	%rd27, %r111, 4;
	add.s64 	%rd28, %rd1, %rd27;
	ld.global.u32 	%r78, [%rd28];
	mad.lo.s32 	%r129, %r78, %r77, %r76;
	add.s32 	%r118, %r118, 8;
	add.s32 	%r117, %r117, %r8;
	add.s32 	%r116, %r116, %r8;
	add.s32 	%r115, %r115, %r8;
	add.s32 	%r114, %r114, %r8;
	add.s32 	%r113, %r113, %r8;
	add.s32 	%r112, %r112, %r8;
	add.s32 	%r111, %r111, %r8;
	add.s64 	%rd64, %rd64, %rd29;
	add.s64 	%rd63, %rd63, 32;
	setp.ne.s32 	%p3, %r118, 0;
	@%p3 bra 	$L__BB0_3;
$L__BB0_4:
	setp.eq.s32 	%p4, %r4, 0;
	@%p4 bra 	$L__BB0_12;
	and.b32  	%r36, %r49, 3;
	setp.lt.u32 	%p5, %r4, 4;
	@%p5 bra 	$L__BB0_7;
	add.s32 	%r80, %r124, %r3;
	mul.wide.u32 	%rd30, %r80, 4;
	add.s64 	%rd31, %rd2, %rd30;
	ld.global.u32 	%r81, [%rd31];
	mad.lo.s32 	%r82, %r124, %r49, %r1;
	mul.wide.u32 	%rd32, %r82, 4;
	add.s64 	%rd33, %rd1, %rd32;
	ld.global.u32 	%r83, [%rd33];
	mad.lo.s32 	%r84, %r83, %r81, %r129;
	cvt.u64.u32 	%rd34, %r3;
	cvt.u64.u32 	%rd35, %r124;
	add.s64 	%rd36, %rd35, %rd34;
	shl.b64 	%rd37, %rd36, 2;
	add.s64 	%rd38, %rd2, %rd37;
	ld.global.u32 	%r85, [%rd38+4];
	add.s32 	%r86, %r82, %r49;
	mul.wide.u32 	%rd39, %r86, 4;
	add.s64 	%rd40, %rd1, %rd39;
	ld.global.u32 	%r87, [%rd40];
	mad.lo.s32 	%r88, %r87, %r85, %r84;
	ld.global.u32 	%r89, [%rd38+8];
	add.s32 	%r90, %r86, %r49;
	mul.wide.u32 	%rd41, %r90, 4;
	add.s64 	%rd42, %rd1, %rd41;
	ld.global.u32 	%r91, [%rd42];
	mad.lo.s32 	%r92, %r91, %r89, %r88;
	ld.global.u32 	%r93, [%rd38+12];
	add.s32 	%r94, %r90, %r49;
	mul.wide.u32 	%rd43, %r94, 4;
	add.s64 	%rd44, %rd1, %rd43;
	ld.global.u32 	%r95, [%rd44];
	mad.lo.s32 	%r129, %r95, %r93, %r92;
	add.s32 	%r124, %r124, 4;
$L__BB0_7:
	setp.eq.s32 	%p6, %r36, 0;
	@%p6 bra 	$L__BB0_12;
	setp.eq.s32 	%p7, %r36, 1;
	@%p7 bra 	$L__BB0_10;
	add.s32 	%r97, %r124, %r3;
	mul.wide.u32 	%rd45, %r97, 4;
	add.s64 	%rd46, %rd2, %rd45;
	ld.global.u32 	%r98, [%rd46];
	mad.lo.s32 	%r99, %r124, %r49, %r1;
	mul.wide.u32 	%rd47, %r99, 4;
	add.s64 	%rd48, %rd1, %rd47;
	ld.global.u32 	%r100, [%rd48];
	mad.lo.s32 	%r101, %r100, %r98, %r129;
	cvt.u64.u32 	%rd49, %r3;
	cvt.u64.u32 	%rd50, %r124;
	add.s64 	%rd51, %rd50, %rd49;
	shl.b64 	%rd52, %rd51, 2;
	add.s64 	%rd53, %rd2, %rd52;
	ld.global.u32 	%r102, [%rd53+4];
	add.s32 	%r103, %r99, %r49;
	mul.wide.u32 	%rd54, %r103, 4;
	add.s64 	%rd55, %rd1, %rd54;
	ld.global.u32 	%r104, [%rd55];
	mad.lo.s32 	%r129, %r104, %r102, %r101;
	add.s32 	%r124, %r124, 2;
$L__BB0_10:
	and.b32  	%r105, %r49, 1;
	setp.eq.b32 	%p8, %r105, 1;
	not.pred 	%p9, %p8;
	@%p9 bra 	$L__BB0_12;
	add.s32 	%r106, %r124, %r3;
	mul.wide.u32 	%rd56, %r106, 4;
	add.s64 	%rd57, %rd2, %rd56;
	ld.global.u32 	%r107, [%rd57];
	mad.lo.s32 	%r108, %r124, %r49, %r1;
	mul.wide.u32 	%rd58, %r108, 4;
	add.s64 	%rd59, %rd1, %rd58;
	ld.global.u32 	%r109, [%rd59];
	mad.lo.s32 	%r129, %r109, %r107, %r129;
$L__BB0_12:
	cvta.to.global.u64 	%rd60, %rd9;
	mad.lo.s32 	%r110, %r2, 10, %r1;
	mul.wide.u32 	%rd61, %r110, 4;
	add.s64 	%rd62, %rd60, %rd61;
	st.global.u32 	[%rd62], %r129;
	ret;

}
	// .globl	_Z11passMessageiiiiPii
.visible .entry _Z11passMessageiiiiPii(
	.param .u32 _Z11passMessageiiiiPii_param_0,
	.param .u32 _Z11passMessageiiiiPii_param_1,
	.param .u32 _Z11passMessageiiiiPii_param_2,
	.param .u32 _Z11passMessageiiiiPii_param_3,
	.param .u64 .ptr .align 1 _Z11passMessageiiiiPii_param_4,
	.param .u32 _Z11passMessageiiiiPii_param_5
)
{
	.local .align 8 .b8 	__local_depot1[8];
	.reg .b64 	%SP;
	.reg .b64 	%SPL;
	.reg .pred 	%p<10>;
	.reg .b32 	%r<177>;
	.reg .b64 	%rd<30>;

	mov.u64 	%SPL, __local_depot1;
	cvta.local.u64 	%SP, %SPL;
	ld.param.u32 	%r18, [_Z11passMessageiiiiPii_param_0];
	ld.param.u32 	%r19, [_Z11passMessageiiiiPii_param_1];
	ld.param.u32 	%r20, [_Z11passMessageiiiiPii_param_2];
	ld.param.u32 	%r21, [_Z11passMessageiiiiPii_param_3];
	ld.param.u64 	%rd9, [_Z11passMessageiiiiPii_param_4];
	ld.param.u32 	%r17, [_Z11passMessageiiiiPii_param_5];
	cvta.to.global.u64 	%rd1, %rd9;
	add.u64 	%rd10, %SP, 0;
	add.u64 	%rd2, %SPL, 0;
	mul.lo.s32 	%r22, %r18, 1000;
	mad.lo.s32 	%r23, %r19, 10, %r22;
	mad.lo.s32 	%r24, %r20, 10000000, %r23;
	mad.lo.s32 	%r1, %r21, 100000, %r24;
	setp.lt.s32 	%p1, %r17, 1;
	@%p1 bra 	$L__BB1_13;
	and.b32  	%r2, %r17, 15;
	setp.lt.u32 	%p2, %r17, 16;
	mov.b32 	%r174, 0;
	@%p2 bra 	$L__BB1_4;
	and.b32  	%r174, %r17, 2147483632;
	neg.s32 	%r172, %r174;
	add.s64 	%rd28, %rd1, 32;
	mov.u64 	%rd11, $str;
$L__BB1_3:
	.pragma "nounroll";
	st.local.u32 	[%rd2], %r1;
	cvta.global.u64 	%rd12, %rd11;
	{ // callseq 0, 0
	.param .b64 param0;
	st.param.b64 	[param0], %rd12;
	.param .b64 param1;
	st.param.b64 	[param1], %rd10;
	.param .b32 retval0;
	call.uni (retval0), 
	vprintf, 
	(
	param0, 
	param1
	);
	ld.param.b32 	%r75, [retval0];
	} // callseq 0
	ld.global.u32 	%r29, [%rd28+-32];
	// begin inline asm
	addc.s32 %r27, %r1, %r29;
	// end inline asm
	st.global.u32 	[%rd28+-32], %r27;
	st.local.u32 	[%rd2], %r1;
	{ // callseq 1, 0
	.param .b64 param0;
	st.param.b64 	[param0], %rd12;
	.param .b64 param1;
	st.param.b64 	[param1], %rd10;
	.param .b32 retval0;
	call.uni (retval0), 
	vprintf, 
	(
	param0, 
	param1
	);
	ld.param.b32 	%r77, [retval0];
	} // callseq 1
	ld.global.u32 	%r32, [%rd28+-28];
	// begin inline asm
	addc.s32 %r30, %r1, %r32;
	// end inline asm
	st.global.u32 	[%rd28+-28], %r30;
	st.local.u32 	[%rd2], %r1;
	{ // callseq 2, 0
	.param .b64 param0;
	st.param.b64 	[param0], %rd12;
	.param .b64 param1;
	st.param.b64 	[param1], %rd10;
	.param .b32 retval0;
	call.uni (retval0), 
	vprintf, 
	(
	param0, 
	param1
	);
	ld.param.b32 	%r79, [retval0];
	} // callseq 2
	ld.global.u32 	%r35, [%rd28+-24];
	// begin inline asm
	addc.s32 %r33, %r1, %r35;
	// end inline asm
	st.global.u32 	[%rd28+-24], %r33;
	st.local.u32 	[%rd2], %r1;
	{ // callseq 3, 0
	.param .b64 param0;
	st.param.b64 	[param0], %rd12;
	.param .b64 param1;
	st.param.b64 	[param1], %rd10;
	.param .b32 retval0;
	call.uni (retval0), 
	vprintf, 
	(
	param0, 
	param1
	);
	ld.param.b32 	%r81, [retval0];
	} // callseq 3
	ld.global.u32 	%r38, [%rd28+-20];
	// begin inline asm
	addc.s32 %r36, %r1, %r38;
	// end inline asm
	st.global.u32 	[%rd28+-20], %r36;
	st.local.u32 	[%rd2], %r1;
	{ // callseq 4, 0
	.param .b64 param0;
	st.param.b64 	[param0], %rd12;
	.param .b64 param1;
	st.param.b64 	[param1], %rd10;
	.param .b32 retval0;
	call.uni (retval0), 
	vprintf, 
	(
	param0, 
	param1
	);
	ld.param.b32 	%r83, [retval0];
	} // callseq 4
	ld.global.u32 	%r41, [%rd28+-16];
	// begin inline asm
	addc.s32 %r39, %r1, %r41;
	// end inline asm
	st.global.u32 	[%rd28+-16], %r39;
	st.local.u32 	[%rd2], %r1;
	{ // callseq 5, 0
	.param .b64 param0;
	st.param.b64 	[param0], %rd12;
	.param .b64 param1;
	st.param.b64 	[param1], %rd10;
	.param .b32 retval0;
	call.uni (retval0), 
	vprintf, 
	(
	param0, 
	param1
	);
	ld.param.b32 	%r85, [retval0];
	} // callseq 5
	ld.global.u32 	%r44, [%rd28+-12];
	// begin inline asm
	addc.s32 %r42, %r1, %r44;
	// end inline asm
	st.global.u32 	[%rd28+-12], %r42;
	st.local.u32 	[%rd2], %r1;
	{ // callseq 6, 0
	.param .b64 param0;
	st.param.b64 	[param0], %rd12;
	.param .b64 param1;
	st.param.b64 	[param1], %rd10;
	.param .b32 retval0;
	call.uni (retval0), 
	vprintf, 
	(
	param0, 
	param1
	);
	ld.param.b32 	%r87, [retval0];
	} // callseq 6
	ld.global.u32 	%r47, [%rd28+-8];
	// begin inline asm
	addc.s32 %r45, %r1, %r47;
	// end inline asm
	st.global.u32 	[%rd28+-8], %r45;
	st.local.u32 	[%rd2], %r1;
	{ // callseq 7, 0
	.param .b64 param0;
	st.param.b64 	[param0], %rd12;
	.param .b64 param1;
	st.param.b64 	[param1], %rd10;
	.param .b32 retval0;
	call.uni (retval0), 
	vprintf, 
	(
	param0, 
	param1
	);
	ld.param.b32 	%r89, [retval0];
	} // callseq 7
	ld.global.u32 	%r50, [%rd28+-4];
	// begin inline asm
	addc.s32 %r48, %r1, %r50;
	// end inline asm
	st.global.u32 	[%rd28+-4], %r48;
	st.local.u32 	[%rd2], %r1;
	{ // callseq 8, 0
	.param .b64 param0;
	st.param.b64 	[param0], %rd12;
	.param .b64 param1;
	st.param.b64 	[param1], %rd10;
	.param .b32 retval0;
	call.uni (retval0), 
	vprintf, 
	(
	param0, 
	param1
	);
	ld.param.b32 	%r91, [retval0];
	} // callseq 8
	ld.global.u32 	%r53, [%rd28];
	// begin inline asm
	addc.s32 %r51, %r1, %r53;
	// end inline asm
	st.global.u32 	[%rd28], %r51;
	st.local.u32 	[%rd2], %r1;
	{ // callseq 9, 0
	.param .b64 param0;
	st.param.b64 	[param0], %rd12;
	.param .b64 param1;
	st.param.b64 	[param1], %rd10;
	.param .b32 retval0;
	call.uni (retval0), 
	vprintf, 
	(
	param0, 
	param1
	);
	ld.param.b32 	%r93, [retval0];
	} // callseq 9
	ld.global.u32 	%r56, [%rd28+4];
	// begin inline asm
	addc.s32 %r54, %r1, %r56;
	// end inline asm
	st.global.u32 	[%rd28+4], %r54;
	st.local.u32 	[%rd2], %r1;
	{ // callseq 10, 0
	.param .b64 param0;
	st.param.b64 	[param0], %rd12;
	.param .b64 param1;
	st.param.b64 	[param1], %rd10;
	.param .b32 retval0;
	call.uni (retval0), 
	vprintf, 
	(
	param0, 
	param1
	);
	ld.param.b32 	%r95, [retval0];
	} // callseq 10
	ld.global.u32 	%r59, [%rd28+8];
	// begin inline asm
	addc.s32 %r57, %r1, %r59;
	// end inline asm
	st.global.u32 	[%rd28+8], %r57;
	st.local.u32 	[%rd2], %r1;
	{ // callseq 11, 0
	.param .b64 param0;
	st.param.b64 	[param0], %rd12;
	.param .b64 param1;
	st.param.b64 	[param1], %rd10;
	.param .b32 retval0;
	call.uni (retval0), 
	vprintf, 
	(
	param0, 
	param1
	);
	ld.param.b32 	%r97, [retval0];
	} // callseq 11
	ld.global.u32 	%r62, [%rd28+12];
	// begin inline asm
	addc.s32 %r60, %r1, %r62;
	// end inline asm
	st.global.u32 	[%rd28+12], %r60;
	st.local.u32 	[%rd2], %r1;
	{ // callseq 12, 0
	.param .b64 param0;
	st.param.b64 	[param0], %rd12;
	.param .b64 param1;
	st.param.b64 	[param1], %rd10;
	.param .b32 retval0;
	call.uni (retval0), 
	vprintf, 
	(
	param0, 
	param1
	);
	ld.param.b32 	%r99, [retval0];
	} // callseq 12
	ld.global.u32 	%r65, [%rd28+16];
	// begin inline asm
	addc.s32 %r63, %r1, %r65;
	// end inline asm
	st.global.u32 	[%rd28+16], %r63;
	st.local.u32 	[%rd2], %r1;
	{ // callseq 13, 0
	.param .b64 param0;
	st.param.b64 	[param0], %rd12;
	.param .b64 param1;
	st.param.b64 	[param1], %rd10;
	.param .b32 retval0;
	call.uni (retval0), 
	vprintf, 
	(
	param0, 
	param1
	);
	ld.param.b32 	%r101, [retval0];
	} // callseq 13
	ld.global.u32 	%r68, [%rd28+20];
	// begin inline asm
	addc.s32 %r66, %r1, %r68;
	// end inline asm
	st.global.u32 	[%rd28+20], %r66;
	st.local.u32 	[%rd2], %r1;
	{ // callseq 14, 0
	.param .b64 param0;
	st.param.b64 	[param0], %rd12;
	.param .b64 param1;
	st.param.b64 	[param1], %rd10;
	.param .b32 retval0;
	call.uni (retval0), 
	vprintf, 
	(
	param0, 
	param1
	);
	ld.param.b32 	%r103, [retval0];
	} // callseq 14
	ld.global.u32 	%r71, [%rd28+24];
	// begin inline asm
	addc.s32 %r69, %r1, %r71;
	// end inline asm
	st.global.u32 	[%rd28+24], %r69;
	st.local.u32 	[%rd2], %r1;
	{ // callseq 15, 0
	.param .b64 param0;
	st.param.b64 	[param0], %rd12;
	.param .b64 param1;
	st.param.b64 	[param1], %rd10;
	.param .b32 retval0;
	call.uni (retval0), 
	vprintf, 
	(
	param0, 
	param1
	);
	ld.param.b32 	%r105, [retval0];
	} // callseq 15
	ld.global.u32 	%r74, [%rd28+28];
	// begin inline asm
	addc.s32 %r72, %r1, %r74;
	// end inline asm
	st.global.u32 	[%rd28+28], %r72;
	add.s32 	%r172, %r172, 16;
	add.s64 	%rd28, %rd28, 64;
	setp.ne.s32 	%p3, %r172, 0;
	@%p3 bra 	$L__BB1_3;
$L__BB1_4:
	setp.eq.s32 	%p4, %r2, 0;
	@%p4 bra 	$L__BB1_13;
	and.b32  	%r8, %r17, 7;
	setp.lt.u32 	%p5, %r2, 8;
	@%p5 bra 	$L__BB1_7;
	st.local.u32 	[%rd2], %r1;
	mov.u64 	%rd14, $str;
	cvta.global.u64 	%rd15, %rd14;
	{ // callseq 16, 0
	.param .b64 param0;
	st.param.b64 	[param0], %rd15;
	.param .b64 param1;
	st.param.b64 	[param1], %rd10;
	.param .b32 retval0;
	call.uni (retval0), 
	vprintf, 
	(
	param0, 
	param1
	);
	ld.param.b32 	%r131, [retval0];
	} // callseq 16
	mul.wide.u32 	%rd17, %r174, 4;
	add.s64 	%rd18, %rd1, %rd17;
	ld.global.u32 	%r109, [%rd18];
	// begin inline asm
	addc.s32 %r107, %r1, %r109;
	// end inline asm
	st.global.u32 	[%rd18], %r107;
	st.local.u32 	[%rd2], %r1;
	{ // callseq 17, 0
	.param .b64 param0;
	st.param.b64 	[param0], %rd15;
	.param .b64 param1;
	st.param.b64 	[param1], %rd10;
	.param .b32 retval0;
	call.uni (retval0), 
	vprintf, 
	(
	param0, 
	param1
	);
	ld.param.b32 	%r133, [retval0];
	} // callseq 17
	ld.global.u32 	%r112, [%rd18+4];
	// begin inline asm
	addc.s32 %r110, %r1, %r112;
	// end inline asm
	st.global.u32 	[%rd18+4], %r110;
	st.local.u32 	[%rd2], %r1;
	{ // callseq 18, 0
	.param .b64 param0;
	st.param.b64 	[param0], %rd15;
	.param .b64 param1;
	st.param.b64 	[param1], %rd10;
	.param .b32 retval0;
	call.uni (retval0), 
	vprintf, 
	(
	param0, 
	param1
	);
	ld.param.b32 	%r135, [retval0];
	} // callseq 18
	ld.global.u32 	%r115, [%rd18+8];
	// begin inline asm
	addc.s32 %r113, %r1, %r115;
	// end inline asm
	st.global.u32 	[%rd18+8], %r113;
	st.local.u32 	[%rd2], %r1;
	{ // callseq 19, 0
	.param .b64 param0;
	st.param.b64 	[param0], %rd15;
	.param .b64 param1;
	st.param.b64 	[param1], %rd10;
	.param .b32 retval0;
	call.uni (retval0), 
	vprintf, 
	(
	param0, 
	param1
	);
	ld.param.b32 	%r137, [retval0];
	} // callseq 19
	ld.global.u32 	%r118, [%rd18+12];
	// begin inline asm
	addc.s32 %r116, %r1, %r118;
	// end inline asm
	st.global.u32 	[%rd18+12], %r116;
	st.local.u32 	[%rd2], %r1;
	{ // callseq 20, 0
	.param .b64 param0;
	st.param.b64 	[param0], %rd15;
	.param .b64 param1;
	st.param.b64 	[param1], %rd10;
	.param .b32 retval0;
	call.uni (retval0), 
	vprintf, 
	(
	param0, 
	param1
	);
	ld.param.b32 	%r139, [retval0];
	} // callseq 20
	ld.global.u32 	%r121, [%rd18+16];
	// begin inline asm
	addc.s32 %r119, %r1, %r121;
	// end inline asm
	st.global.u32 	[%rd18+16], %r119;
	st.local.u32 	[%rd2], %r1;
	{ // callseq 21, 0
	.param .b64 param0;
	st.param.b64 	[param0], %rd15;
	.param .b64 param1;
	st.param.b64 	[param1], %rd10;
	.param .b32 retval0;
	call.uni (retval0), 
	vprintf, 
	(
	param0, 
	param1
	);
	ld.param.b32 	%r141, [retval0];
	} // callseq 21
	ld.global.u32 	%r124, [%rd18+20];
	// begin inline asm
	addc.s32 %r122, %r1, %r124;
	// end inline asm
	st.global.u32 	[%rd18+20], %r122;
	st.local.u32 	[%rd2], %r1;
	{ // callseq 22, 0
	.param .b64 param0;
	st.param.b64 	[param0], %rd15;
	.param .b64 param1;
	st.param.b64 	[param1], %rd10;
	.param .b32 retval0;
	call.uni (retval0), 
	vprintf, 
	(
	param0, 
	param1
	);
	ld.param.b32 	%r143, [retval0];
	} // callseq 22
	ld.global.u32 	%r127, [%rd18+24];
	// begin inline asm
	addc.s32 %r125, %r1, %r127;
	// end inline asm
	st.global.u32 	[%rd18+24], %r125;
	st.local.u32 	[%rd2], %r1;
	{ // callseq 23, 0
	.param .b64 param0;
	st.param.b64 	[param0], %rd15;
	.param .b64 param1;
	st.param.b64 	[param1], %rd10;
	.param .b32 retval0;
	call.uni (retval0), 
	vprintf, 
	(
	param0, 
	param1
	);
	ld.param.b32 	%r145, [retval0];
	} // callseq 23
	ld.global.u32 	%r130, [%rd18+28];
	// begin inline asm
	addc.s32 %r128, %r1, %r130;
	// end inline asm
	st.global.u32 	[%rd18+28], %r128;
	add.s32 	%r174, %r174, 8;
$L__BB1_7:
	setp.eq.s32 	%p6, %r8, 0;
	@%p6 bra 	$L__BB1_13;
	and.b32  	%r11, %r17, 3;
	setp.lt.u32 	%p7, %r8, 4;
	@%p7 bra 	$L__BB1_10;
	st.local.u32 	[%rd2], %r1;
	mov.u64 	%rd19, $str;
	cvta.global.u64 	%rd20, %rd19;
	{ // callseq 24, 0
	.param .b64 param0;
	st.param.b64 	[param0], %rd20;
	.param .b64 param1;
	st.param.b64 	[param1], %rd10;
	.param .b32 retval0;
	call.uni (retval0), 
	vprintf, 
	(
	param0, 
	param1
	);
	ld.param.b32 	%r159, [retval0];
	} // callseq 24
	mul.wide.u32 	%rd22, %r174, 4;
	add.s64 	%rd23, %rd1, %rd22;
	ld.global.u32 	%r149, [%rd23];
	// begin inline asm
	addc.s32 %r147, %r1, %r149;
	// end inline asm
	st.global.u32 	[%rd23], %r147;
	st.local.u32 	[%rd2], %r1;
	{ // callseq 25, 0
	.param .b64 param0;
	st.param.b64 	[param0], %rd20;
	.param .b64 param1;
	st.param.b64 	[param1], %rd10;
	.param .b32 retval0;
	call.uni (retval0), 
	vprintf, 
	(
	param0, 
	param1
	);
	ld.param.b32 	%r161, [retval0];
	} // callseq 25
	ld.global.u32 	%r152, [%rd23+4];
	// begin inline asm
	addc.s32 %r150, %r1, %r152;
	// end inline asm
	st.global.u32 	[%rd23+4], %r150;
	st.local.u32 	[%rd2], %r1;
	{ // callseq 26, 0
	.param .b64 param0;
	st.param.b64 	[param0], %rd20;
	.param .b64 param1;
	st.param.b64 	[param1], %rd10;
	.param .b32 retval0;
	call.uni (retval0), 
	vprintf, 
	(
	param0, 
	param1
	);
	ld.param.b32 	%r163, [retval0];
	} // callseq 26
	ld.global.u32 	%r155, [%rd23+8];
	// begin inline asm
	addc.s32 %r153, %r1, %r155;
	// end inline asm
	st.global.u32 	[%rd23+8], %r153;
	st.local.u32 	[%rd2], %r1;
	{ // callseq 27, 0
	.param .b64 param0;
	st.param.b64 	[param0], %rd20;
	.param .b64 param1;
	st.param.b64 	[param1], %rd10;
	.param .b32 retval0;
	call.uni (retval0), 
	vprintf, 
	(
	param0, 
	param1
	);
	ld.param.b32 	%r165, [retval0];
	} // callseq 27
	ld.global.u32 	%r158, [%rd23+12];
	// begin inline asm
	addc.s32 %r156, %r1, %r158;
	// end inline asm
	st.global.u32 	[%rd23+12], %r156;
	add.s32 	%r174, %r174, 4;
$L__BB1_10:
	setp.eq.s32 	%p8, %r11, 0;
	@%p8 bra 	$L__BB1_13;
	mul.wide.u32 	%rd24, %r174, 4;
	add.s64 	%rd29, %rd1, %rd24;
	neg.s32 	%r176, %r11;
	mov.u64 	%rd25, $str;
$L__BB1_12:
	.pragma "nounroll";
	st.local.u32 	[%rd2], %r1;
	cvta.global.u64 	%rd26, %rd25;
	{ // callseq 28, 0
	.param .b64 param0;
	st.param.b64 	[param0], %rd26;
	.param .b64 param1;
	st.param.b64 	[param1], %rd10;
	.param .b32 retval0;
	call.uni (retval0), 
	vprintf, 
	(
	param0, 
	param1
	);
	ld.param.b32 	%r170, [retval0];
	} // callseq 28
	ld.global.u32 	%r169, [%rd29];
	// begin inline asm
	addc.s32 %r167, %r1, %r169;
	// end inline asm
	st.global.u32 	[%rd29], %r167;
	add.s64 	%rd29, %rd29, 4;
	add.s32 	%r176, %r176, 1;
	setp.ne.s32 	%p9, %r176, 0;
	@%p9 bra 	$L__BB1_12;
$L__BB1_13:
	ret;

}


// ===== COMPILED SASS (sm_100) =====

	.target	sm_100

	.elftype	@"ET_EXEC"


//--------------------- .note.nv.tkinfo           --------------------------
	.section	.note.nv.tkinfo,"",@"SHT_NOTE"
	.sectionflags	@"SHF_NOTE_NV_TKINFO"
	.tkinfo
        /*0018*/ 	.word	0x00000002
        /*0030*/ 	.string	""
        /*0030*/ 	.string	"ptxas"
        /*0030*/ 	.string	"Cuda compilation tools, release 13.0, V13.0.88"
        /*0030*/ 	.string	"Build cuda_13.0.r13.0/compiler.36424714_0"
        /*0030*/ 	.string	"-arch sm_100 -m 64 "



//--------------------- .note.nv.cuinfo           --------------------------
	.section	.note.nv.cuinfo,"",@"SHT_NOTE"
	.sectionflags	@"SHF_NOTE_NV_CUINFO"
        /*0018*/ 	.short	0x0002
        /*001a*/ 	.short	0x0064
        /*001c*/ 	.short	0x0082
	.zero		2


//--------------------- .nv.info                  --------------------------
	.section	.nv.info,"",@"SHT_CUDA_INFO"
	.align	4


	//----- nvinfo : EIATTR_REGCOUNT
	.align		4
        /*0000*/ 	.byte	0x04, 0x2f
        /*0002*/ 	.short	(.L_2 - .L_1)
	.align		4
.L_1:
        /*0004*/ 	.word	index@(_Z14matrix_mul_gpuPiS_S_i)
        /*0008*/ 	.word	0x00000020


	//----- nvinfo : EIATTR_FRAME_SIZE
	.align		4
.L_2:
        /*000c*/ 	.byte	0x04, 0x11
        /*000e*/ 	.short	(.L_4 - .L_3)
	.align		4
.L_3:
        /*0010*/ 	.word	index@(_Z14matrix_mul_gpuPiS_S_i)
        /*0014*/ 	.word	0x00000000


	//----- nvinfo : EIATTR_REGCOUNT
	.align		4
.L_4:
        /*0018*/ 	.byte	0x04, 0x2f
        /*001a*/ 	.short	(.L_6 - .L_5)
	.align		4
.L_5:
        /*001c*/ 	.word	index@(_Z11passMessageiiiiPii)
        /*0020*/ 	.word	0x0000001c


	//----- nvinfo : EIATTR_FRAME_SIZE
	.align		4
.L_6:
        /*0024*/ 	.byte	0x04, 0x11
        /*0026*/ 	.short	(.L_8 - .L_7)
	.align		4
.L_7:
        /*0028*/ 	.word	index@(_Z11passMessageiiiiPii)
        /*002c*/ 	.word	0x00000008


	//----- nvinfo : EIATTR_MIN_STACK_SIZE
	.align		4
.L_8:
        /*0030*/ 	.byte	0x04, 0x12
        /*0032*/ 	.short	(.L_10 - .L_9)
	.align		4
.L_9:
        /*0034*/ 	.word	index@(_Z11passMessageiiiiPii)
        /*0038*/ 	.word	0x00000008


	//----- nvinfo : EIATTR_MIN_STACK_SIZE
	.align		4
.L_10:
        /*003c*/ 	.byte	0x04, 0x12
        /*003e*/ 	.short	(.L_12 - .L_11)
	.align		4
.L_11:
        /*0040*/ 	.word	index@(_Z14matrix_mul_gpuPiS_S_i)
        /*0044*/ 	.word	0x00000000
.L_12:


//--------------------- .nv.compat                --------------------------
	.section	.nv.compat,"",@"SHT_CUDA_COMPAT_INFO"
	.align	4
        /*0000*/ 	.byte	0x02, 0x09, 0x00, 0x00, 0x02, 0x02, 0x01, 0x00, 0x02, 0x05, 0x05, 0x00, 0x03, 0x07, 0x01, 0x01
        /*0010*/ 	.byte	0x02, 0x03, 0x00, 0x00, 0x02, 0x06, 0x01, 0x00, 0x04, 0x0b, 0x08, 0x00, 0x09, 0x00, 0x00, 0x00
        /*0020*/ 	.byte	0x00, 0x00, 0x00, 0x00


//--------------------- .nv.info._Z11passMessageiiiiPii --------------------------
	.section	.nv.info._Z11passMessageiiiiPii,"",@"SHT_CUDA_INFO"
	.sectionflags	@""
	.align	4


	//----- nvinfo : EIATTR_CUDA_API_VERSION
	.align		4
        /*0000*/ 	.byte	0x04, 0x37
        /*0002*/ 	.short	(.L_14 - .L_13)
.L_13:
        /*0004*/ 	.word	0x00000082


	//----- nvinfo : EIATTR_KPARAM_INFO
	.align		4
.L_14:
        /*0008*/ 	.byte	0x04, 0x17
        /*000a*/ 	.short	(.L_16 - .L_15)
.L_15:
        /*000c*/ 	.word	0x00000000
        /*0010*/ 	.short	0x0005
        /*0012*/ 	.short	0x0018
        /*0014*/ 	.byte	0x00, 0xf0, 0x11, 0x00


	//----- nvinfo : EIATTR_KPARAM_INFO
	.align		4
.L_16:
        /*0018*/ 	.byte	0x04, 0x17
        /*001a*/ 	.short	(.L_18 - .L_17)
.L_17:
        /*001c*/ 	.word	0x00000000
        /*0020*/ 	.short	0x0004
        /*0022*/ 	.short	0x0010
        /*0024*/ 	.byte	0x00, 0xf5, 0x21, 0x00


	//----- nvinfo : EIATTR_KPARAM_INFO
	.align		4
.L_18:
        /*0028*/ 	.byte	0x04, 0x17
        /*002a*/ 	.short	(.L_20 - .L_19)
.L_19:
        /*002c*/ 	.word	0x00000000
        /*0030*/ 	.short	0x0003
        /*0032*/ 	.short	0x000c
        /*0034*/ 	.byte	0x00, 0xf0, 0x11, 0x00


	//----- nvinfo : EIATTR_KPARAM_INFO
	.align		4
.L_20:
        /*0038*/ 	.byte	0x04, 0x17
        /*003a*/ 	.short	(.L_22 - .L_21)
.L_21:
        /*003c*/ 	.word	0x00000000
        /*0040*/ 	.short	0x0002
        /*0042*/ 	.short	0x0008
        /*0044*/ 	.byte	0x00, 0xf0, 0x11, 0x00


	//----- nvinfo : EIATTR_KPARAM_INFO
	.align		4
.L_22:
        /*0048*/ 	.byte	0x04, 0x17
        /*004a*/ 	.short	(.L_24 - .L_23)
.L_23:
        /*004c*/ 	.word	0x00000000
        /*0050*/ 	.short	0x0001
        /*0052*/ 	.short	0x0004
        /*0054*/ 	.byte	0x00, 0xf0, 0x11, 0x00


	//----- nvinfo : EIATTR_KPARAM_INFO
	.align		4
.L_24:
        /*0058*/ 	.byte	0x04, 0x17
        /*005a*/ 	.short	(.L_26 - .L_25)
.L_25:
        /*005c*/ 	.word	0x00000000
        /*0060*/ 	.short	0x0000
        /*0062*/ 	.short	0x0000
        /*0064*/ 	.byte	0x00, 0xf0, 0x11, 0x00


	//----- nvinfo : EIATTR_SPARSE_MMA_MASK
	.align		4
.L_26:
        /*0068*/ 	.byte	0x03, 0x50
        /*006a*/ 	.short	0x0000


	//----- nvinfo : EIATTR_MAXREG_COUNT
	.align		4
        /*006c*/ 	.byte	0x03, 0x1b
        /*006e*/ 	.short	0x00ff


	//----- nvinfo : EIATTR_EXTERNS
	.align		4
        /*0070*/ 	.byte	0x04, 0x0f
        /*0072*/ 	.short	(.L_28 - .L_27)


	//   ....[0]....
	.align		4
.L_27:
        /*0074*/ 	.word	index@(vprintf)


	//----- nvinfo : EIATTR_MERCURY_ISA_VERSION
	.align		4
.L_28:
        /*0078*/ 	.byte	0x03, 0x5f
        /*007a*/ 	.short	0x0101


	//----- nvinfo : EIATTR_VRC_CTA_INIT_COUNT
	.align		4
        /*007c*/ 	.byte	0x02, 0x4a
	.zero		1
	.zero		1


	//----- nvinfo : EIATTR_SYSCALL_OFFSETS
	.align		4
        /*0080*/ 	.byte	0x04, 0x46
        /*0082*/ 	.short	(.L_30 - .L_29)


	//   ....[0]....
.L_29:
        /*0084*/ 	.word	0x00000280


	//   ....[1]....
        /*0088*/ 	.word	0x00000340


	//   ....[2]....
        /*008c*/ 	.word	0x00000400


	//   ....[3]....
        /*0090*/ 	.word	0x000004c0


	//   ....[4]....
        /*0094*/ 	.word	0x00000580


	//   ....[5]....
        /*0098*/ 	.word	0x00000640


	//   ....[6]....
        /*009c*/ 	.word	0x00000700


	//   ....[7]....
        /*00a0*/ 	.word	0x000007c0


	//   ....[8]....
        /*00a4*/ 	.word	0x00000880


	//   ....[9]....
        /*00a8*/ 	.word	0x00000940


	//   ....[10]....
        /*00ac*/ 	.word	0x00000a00


	//   ....[11]....
        /*00b0*/ 	.word	0x00000ac0


	//   ....[12]....
        /*00b4*/ 	.word	0x00000b80


	//   ....[13]....
        /*00b8*/ 	.word	0x00000c40


	//   ....[14]....
        /*00bc*/ 	.word	0x00000d00


	//   ....[15]....
        /*00c0*/ 	.word	0x00000dc0


	//   ....[16]....
        /*00c4*/ 	.word	0x00000f50


	//   ....[17]....
        /*00c8*/ 	.word	0x00001030


	//   ....[18]....
        /*00cc*/ 	.word	0x000010f0


	//   ....[19]....
        /*00d0*/ 	.word	0x000011b0


	//   ....[20]....
        /*00d4*/ 	.word	0x00001270


	//   ....[21]....
        /*00d8*/ 	.word	0x00001330


	//   ....[22]....
        /*00dc*/ 	.word	0x000013f0


	//   ....[23]....
        /*00e0*/ 	.word	0x000014b0


	//   ....[24]....
        /*00e4*/ 	.word	0x000015f0


	//   ....[25]....
        /*00e8*/ 	.word	0x000016d0


	//   ....[26]....
        /*00ec*/ 	.word	0x00001790


	//   ....[27]....
        /*00f0*/ 	.word	0x00001850


	//   ....[28]....
        /*00f4*/ 	.word	0x000019d0


	//----- nvinfo : EIATTR_EXIT_INSTR_OFFSETS
	.align		4
.L_30:
        /*00f8*/ 	.byte	0x04, 0x1c
        /*00fa*/ 	.short	(.L_32 - .L_31)


	//   ....[0]....
.L_31:
        /*00fc*/ 	.word	0x00000080


	//   ....[1]....
        /*0100*/ 	.word	0x00000e70


	//   ....[2]....
        /*0104*/ 	.word	0x00001510


	//   ....[3]....
        /*0108*/ 	.word	0x000018b0


	//   ....[4]....
        /*010c*/ 	.word	0x00001a50


	//----- nvinfo : EIATTR_CRS_STACK_SIZE
	.align		4
.L_32:
        /*0110*/ 	.byte	0x04, 0x1e
        /*0112*/ 	.short	(.L_34 - .L_33)
.L_33:
        /*0114*/ 	.word	0x00000000


	//----- nvinfo : EIATTR_CBANK_PARAM_SIZE
	.align		4
.L_34:
        /*0118*/ 	.byte	0x03, 0x19
        /*011a*/ 	.short	0x001c


	//----- nvinfo : EIATTR_PARAM_CBANK
	.align		4
        /*011c*/ 	.byte	0x04, 0x0a
        /*011e*/ 	.short	(.L_36 - .L_35)
	.align		4
.L_35:
        /*0120*/ 	.word	index@(.nv.constant0._Z11passMessageiiiiPii)
        /*0124*/ 	.short	0x0380
        /*0126*/ 	.short	0x001c


	//----- nvinfo : EIATTR_SW_WAR
	.align		4
.L_36:
        /*0128*/ 	.byte	0x04, 0x36
        /*012a*/ 	.short	(.L_38 - .L_37)
.L_37:
        /*012c*/ 	.word	0x00000008
.L_38:


//--------------------- .nv.info._Z14matrix_mul_gpuPiS_S_i --------------------------
	.section	.nv.info._Z14matrix_mul_gpuPiS_S_i,"",@"SHT_CUDA_INFO"
	.sectionflags	@""
	.align	4


	//----- nvinfo : EIATTR_CUDA_API_VERSION
	.align		4
        /*0000*/ 	.byte	0x04, 0x37
        /*0002*/ 	.short	(.L_40 - .L_39)
.L_39:
        /*0004*/ 	.word	0x00000082


	//----- nvinfo : EIATTR_KPARAM_INFO
	.align		4
.L_40:
        /*0008*/ 	.byte	0x04, 0x17
        /*000a*/ 	.short	(.L_42 - .L_41)
.L_41:
        /*000c*/ 	.word	0x00000000
        /*0010*/ 	.short	0x0003
        /*0012*/ 	.short	0x0018
        /*0014*/ 	.byte	0x00, 0xf0, 0x11, 0x00


	//----- nvinfo : EIATTR_KPARAM_INFO
	.align		4
.L_42:
        /*0018*/ 	.byte	0x04, 0x17
        /*001a*/ 	.short	(.L_44 - .L_43)
.L_43:
        /*001c*/ 	.word	0x00000000
        /*0020*/ 	.short	0x0002
        /*0022*/ 	.short	0x0010
        /*0024*/ 	.byte	0x00, 0xf5, 0x21, 0x00


	//----- nvinfo : EIATTR_KPARAM_INFO
	.align		4
.L_44:
        /*0028*/ 	.byte	0x04, 0x17
        /*002a*/ 	.short	(.L_46 - .L_45)
.L_45:
        /*002c*/ 	.word	0x00000000
        /*0030*/ 	.short	0x0001
        /*0032*/ 	.short	0x0008
        /*0034*/ 	.byte	0x00, 0xf5, 0x21, 0x00


	//----- nvinfo : EIATTR_KPARAM_INFO
	.align		4
.L_46:
        /*0038*/ 	.byte	0x04, 0x17
        /*003a*/ 	.short	(.L_48 - .L_47)
.L_47:
        /*003c*/ 	.word	0x00000000
        /*0040*/ 	.short	0x0000
        /*0042*/ 	.short	0x0000
        /*0044*/ 	.byte	0x00, 0xf5, 0x21, 0x00


	//----- nvinfo : EIATTR_SPARSE_MMA_MASK
	.align		4
.L_48:
        /*0048*/ 	.byte	0x03, 0x50
        /*004a*/ 	.short	0x0000


	//----- nvinfo : EIATTR_MAXREG_COUNT
	.align		4
        /*004c*/ 	.byte	0x03, 0x1b
        /*004e*/ 	.short	0x00ff


	//----- nvinfo : EIATTR_MERCURY_ISA_VERSION
	.align		4
        /*0050*/ 	.byte	0x03, 0x5f
        /*0052*/ 	.short	0x0101


	//----- nvinfo : EIATTR_VRC_CTA_INIT_COUNT
	.align		4
        /*0054*/ 	.byte	0x02, 0x4a
	.zero		1
	.zero		1


	//----- nvinfo : EIATTR_EXIT_INSTR_OFFSETS
	.align		4
        /*0058*/ 	.byte	0x04, 0x1c
        /*005a*/ 	.short	(.L_50 - .L_49)


	//   ....[0]....
.L_49:
        /*005c*/ 	.word	0x00000960


	//----- nvinfo : EIATTR_CBANK_PARAM_SIZE
	.align		4
.L_50:
        /*0060*/ 	.byte	0x03, 0x19
        /*0062*/ 	.short	0x001c


	//----- nvinfo : EIATTR_PARAM_CBANK
	.align		4
        /*0064*/ 	.byte	0x04, 0x0a
        /*0066*/ 	.short	(.L_52 - .L_51)
	.align		4
.L_51:
        /*0068*/ 	.word	index@(.nv.constant0._Z14matrix_mul_gpuPiS_S_i)
        /*006c*/ 	.short	0x0380
        /*006e*/ 	.short	0x001c


	//----- nvinfo : EIATTR_SW_WAR
	.align		4
.L_52:
        /*0070*/ 	.byte	0x04, 0x36
        /*0072*/ 	.short	(.L_54 - .L_53)
.L_53:
        /*0074*/ 	.word	0x00000008
.L_54:


//--------------------- .nv.callgraph             --------------------------
	.section	.nv.callgraph,"",@"SHT_CUDA_CALLGRAPH"
	.align	4
	.sectionentsize	8
	.align		4
        /*0000*/ 	.word	0x00000000
	.align		4
        /*0004*/ 	.word	0xffffffff
	.align		4
        /*0008*/ 	.word	index@(_Z11passMessageiiiiPii)
	.align		4
        /*000c*/ 	.word	index@(vprintf)
	.align		4
        /*0010*/ 	.word	0x00000000
	.align		4
        /*0014*/ 	.word	0xfffffffe
	.align		4
        /*0018*/ 	.word	0x00000000
	.align		4
        /*001c*/ 	.word	0xfffffffd
	.align		4
        /*0020*/ 	.word	0x00000000
	.align		4
        /*0024*/ 	.word	0xfffffffc


//--------------------- .nv.constant4             --------------------------
	.section	.nv.constant4,"a",@progbits
	.align	8
	.align		8
.nv.constant4:
        /*0000*/ 	.dword	vprintf
	.align		8
        /*0008*/ 	.dword	$str


//--------------------- .text._Z11passMessageiiiiPii --------------------------
	.section	.text._Z11passMessageiiiiPii,"ax",@progbits
	.align	128
        .global         _Z11passMessageiiiiPii
        .type           _Z11passMessageiiiiPii,@function
        .size           _Z11passMessageiiiiPii,(.L_x_40 - _Z11passMessageiiiiPii)
        .other          _Z11passMessageiiiiPii,@"STO_CUDA_ENTRY STV_DEFAULT"
_Z11passMessageiiiiPii:
.text._Z11passMessageiiiiPii:
[----:B------:R-:W0:Y:S08]  /*0000*/  LDC R1, c[0x0][0x37c] ;  /* 0x0000df00ff017b82 */ /* 0x000e300000000800 */
[----:B------:R-:W1:Y:S01]  /*0010*/  LDC R4, c[0x0][0x398] ;  /* 0x0000e600ff047b82 */ /* 0x000e620000000800 */
[----:B------:R-:W2:Y:S01]  /*0020*/  LDCU UR4, c[0x0][0x2f8] ;  /* 0x00005f00ff0477ac */ /* 0x000ea20008000800 */
[----:B0-----:R-:W-:-:S06]  /*0030*/  VIADD R1, R1, 0xfffffff8 ;  /* 0xfffffff801017836 */ /* 0x001fcc0000000000 */
[----:B------:R-:W0:Y:S08]  /*0040*/  LDC.64 R2, c[0x0][0x380] ;  /* 0x0000e000ff027b82 */ /* 0x000e300000000a00 */
[----:B------:R-:W3:Y:S01]  /*0050*/  LDC R5, c[0x0][0x388] ;  /* 0x0000e200ff057b82 */ /* 0x000ee20000000800 */
[----:B--2---:R-:W-:Y:S02]  /*0060*/  IADD3 R19, P0, PT, R1, UR4, RZ ;  /* 0x0000000401137c10 */ /* 0x004fe4000ff1e0ff */
[----:B-1----:R-:W-:-:S13]  /*0070*/  ISETP.GE.AND P1, PT, R4, 0x1, PT ;  /* 0x000000010400780c */ /* 0x002fda0003f26270 */
[----:B------:R-:W-:Y:S05]  /*0080*/  @!P1 EXIT ;  /* 0x000000000000994d */ /* 0x000fea0003800000 */
[----:B------:R-:W1:Y:S01]  /*0090*/  LDC R7, c[0x0][0x38c] ;  /* 0x0000e300ff077b82 */ /* 0x000e620000000800 */
[----:B------:R-:W2:Y:S01]  /*00a0*/  LDCU UR4, c[0x0][0x2fc] ;  /* 0x00005f80ff0477ac */ /* 0x000ea20008000800 */
[----:B------:R-:W-:Y:S01]  /*00b0*/  ISETP.GE.U32.AND P1, PT, R4, 0x10, PT ;  /* 0x000000100400780c */ /* 0x000fe20003f26070 */
[----:B0-----:R-:W-:Y:S02]  /*00c0*/  IMAD R0, R2, 0x64, R3 ;  /* 0x0000006402007824 */ /* 0x001fe400078e0203 */
[----:B------:R-:W-:Y:S01]  /*00d0*/  HFMA2 R22, -RZ, RZ, 0, 0 ;  /* 0x00000000ff167431 */ /* 0x000fe200000001ff */
[----:B------:R-:W0:Y:S01]  /*00e0*/  LDCU.64 UR36, c[0x0][0x358] ;  /* 0x00006b00ff2477ac */ /* 0x000e220008000a00 */
[----:B------:R-:W-:Y:S01]  /*00f0*/  LOP3.LUT R25, R4, 0xf, RZ, 0xc0, !PT ;  /* 0x0000000f04197812 */ /* 0x000fe200078ec0ff */
[----:B---3--:R-:W-:-:S04]  /*0100*/  IMAD R0, R5, 0xf4240, R0 ;  /* 0x000f424005007824 */ /* 0x008fc800078e0200 */
[----:B------:R-:W-:Y:S02]  /*0110*/  IMAD R18, R0, 0xa, RZ ;  /* 0x0000000a00127824 */ /* 0x000fe400078e02ff */
[----:B--2---:R-:W-:Y:S02]  /*0120*/  IMAD.X R2, RZ, RZ, UR4, P0 ;  /* 0x00000004ff027e24 */ /* 0x004fe400080e06ff */
[----:B-1----:R-:W-:Y:S01]  /*0130*/  IMAD R18, R7, 0x186a0, R18 ;  /* 0x000186a007127824 */ /* 0x002fe200078e0212 */
[----:B0-----:R-:W-:Y:S06]  /*0140*/  @!P1 BRA `(.L_x_0) ;  /* 0x0000000c00449947 */ /* 0x001fec0003800000 */
[----:B------:R-:W0:Y:S01]  /*0150*/  LDCU.64 UR4, c[0x0][0x390] ;  /* 0x00007200ff0477ac */ /* 0x000e220008000a00 */
[----:B------:R-:W-:Y:S01]  /*0160*/  LOP3.LUT R22, R4, 0x7ffffff0, RZ, 0xc0, !PT ;  /* 0x7ffffff004167812 */ /* 0x000fe200078ec0ff */
[----:B------:R-:W-:Y:S04]  /*0170*/  BSSY.RECONVERGENT B6, `(.L_x_0) ;  /* 0x00000ce000067945 */ /* 0x000fe80003800200 */
[----:B------:R-:W-:Y:S01]  /*0180*/  IMAD.MOV R24, RZ, RZ, -R22 ;  /* 0x000000ffff187224 */ /* 0x000fe200078e0a16 */
[----:B0-----:R-:W-:-:S04]  /*0190*/  UIADD3 UR4, UP0, UPT, UR4, 0x20, URZ ;  /* 0x0000002004047890 */ /* 0x001fc8000ff1e0ff */
[----:B------:R-:W-:Y:S02]  /*01a0*/  UIADD3.X UR5, UPT, UPT, URZ, UR5, URZ, UP0, !UPT ;  /* 0x00000005ff057290 */ /* 0x000fe400087fe4ff */
[----:B------:R-:W-:-:S04]  /*01b0*/  IMAD.U32 R0, RZ, RZ, UR4 ;  /* 0x00000004ff007e24 */ /* 0x000fc8000f8e00ff */
[----:B------:R-:W-:-:S07]  /*01c0*/  MOV R11, UR5 ;  /* 0x00000005000b7c02 */ /* 0x000fce0008000f00 */
.L_x_17:
[----:B------:R-:W-:Y:S01]  /*01d0*/  MOV R23, 0x0 ;  /* 0x0000000000177802 */ /* 0x000fe20000000f00 */
[----:B0-----:R0:W-:Y:S01]  /*01e0*/  STL [R1], R18 ;  /* 0x0000001201007387 */ /* 0x0011e20000100800 */
[----:B------:R-:W1:Y:S01]  /*01f0*/  LDCU.64 UR4, c[0x4][0x8] ;  /* 0x01000100ff0477ac */ /* 0x000e620008000a00 */
[----:B------:R-:W-:Y:S01]  /*0200*/  MOV R6, R19 ;  /* 0x0000001300067202 */ /* 0x000fe20000000f00 */
[----:B------:R0:W2:Y:S01]  /*0210*/  LDC.64 R8, c[0x4][R23] ;  /* 0x0100000017087b82 */ /* 0x0000a20000000a00 */
[----:B------:R-:W-:Y:S01]  /*0220*/  IMAD.MOV.U32 R7, RZ, RZ, R2 ;  /* 0x000000ffff077224 */ /* 0x000fe200078e0002 */
[----:B------:R-:W-:Y:S01]  /*0230*/  MOV R17, R11 ;  /* 0x0000000b00117202 */ /* 0x000fe20000000f00 */
[----:B------:R-:W-:Y:S02]  /*0240*/  IMAD.MOV.U32 R16, RZ, RZ, R0 ;  /* 0x000000ffff107224 */ /* 0x000fe400078e0000 */
[----:B-1----:R-:W-:Y:S02]  /*0250*/  IMAD.U32 R4, RZ, RZ, UR4 ;  /* 0x00000004ff047e24 */ /* 0x002fe4000f8e00ff */
[----:B0-----:R-:W-:-:S07]  /*0260*/  IMAD.U32 R5, RZ, RZ, UR5 ;  /* 0x00000005ff057e24 */ /* 0x001fce000f8e00ff */
[----:B------:R-:W-:-:S07]  /*0270*/  LEPC R20, `(.L_x_1) ;  /* 0x000000001014794e */ /* 0x000fce0000000000 */
[----:B--2---:R-:W-:Y:S05]  /*0280*/  CALL.ABS.NOINC R8 ;  /* 0x0000000008007343 */ /* 0x004fea0003c00000 */
.L_x_1:
[----:B------:R-:W2:Y:S01]  /*0290*/  LDG.E R3, desc[UR36][R16.64+-0x20] ;  /* 0xffffe02410037981 */ /* 0x000ea2000c1e1900 */
[----:B------:R0:W1:Y:S01]  /*02a0*/  LDC.64 R8, c[0x4][R23] ;  /* 0x0100000017087b82 */ /* 0x0000620000000a00 */
[----:B------:R-:W3:Y:S01]  /*02b0*/  LDCU.64 UR4, c[0x4][0x8] ;  /* 0x01000100ff0477ac */ /* 0x000ee20008000a00 */
[----:B------:R-:W-:Y:S01]  /*02c0*/  IMAD.MOV.U32 R6, RZ, RZ, R19 ;  /* 0x000000ffff067224 */ /* 0x000fe200078e0013 */
[----:B------:R0:W-:Y:S01]  /*02d0*/  STL [R1], R18 ;  /* 0x0000001201007387 */ /* 0x0001e20000100800 */
[----:B------:R-:W-:Y:S02]  /*02e0*/  IMAD.MOV.U32 R7, RZ, RZ, R2 ;  /* 0x000000ffff077224 */ /* 0x000fe400078e0002 */
[----:B---3--:R-:W-:Y:S01]  /*02f0*/  IMAD.U32 R4, RZ, RZ, UR4 ;  /* 0x00000004ff047e24 */ /* 0x008fe2000f8e00ff */
[----:B------:R-:W-:Y:S01]  /*0300*/  MOV R5, UR5 ;  /* 0x0000000500057c02 */ /* 0x000fe20008000f00 */
[----:B--2---:R-:W-:-:S05]  /*0310*/  IMAD.X R3, R3, 0x1, R18, P0 ;  /* 0x0000000103037824 */ /* 0x004fca00000e0612 */
[----:B-1----:R0:W-:Y:S02]  /*0320*/  STG.E desc[UR36][R16.64+-0x20], R3 ;  /* 0xffffe00310007986 */ /* 0x0021e4000c101924 */
[----:B------:R-:W-:-:S07]  /*0330*/  LEPC R20, `(.L_x_2) ;  /* 0x000000001014794e */ /* 0x000fce0000000000 */
[----:B0-----:R-:W-:Y:S05]  /*0340*/  CALL.ABS.NOINC R8 ;  /* 0x0000000008007343 */ /* 0x001fea0003c00000 */
.L_x_2:
[----:B------:R-:W2:Y:S01]  /*0350*/  LDG.E R3, desc[UR36][R16.64+-0x1c] ;  /* 0xffffe42410037981 */ /* 0x000ea2000c1e1900 */
[----:B------:R0:W1:Y:S01]  /*0360*/  LDC.64 R8, c[0x4][R23] ;  /* 0x0100000017087b82 */ /* 0x0000620000000a00 */
[----:B------:R-:W3:Y:S01]  /*0370*/  LDCU.64 UR4, c[0x4][0x8] ;  /* 0x01000100ff0477ac */ /* 0x000ee20008000a00 */
[----:B------:R-:W-:Y:S01]  /*0380*/  MOV R6, R19 ;  /* 0x0000001300067202 */ /* 0x000fe20000000f00 */
[----:B------:R0:W-:Y:S01]  /*0390*/  STL [R1], R18 ;  /* 0x0000001201007387 */ /* 0x0001e20000100800 */
[----:B------:R-:W-:Y:S02]  /*03a0*/  IMAD.MOV.U32 R7, RZ, RZ, R2 ;  /* 0x000000ffff077224 */ /* 0x000fe400078e0002 */
[----:B---3--:R-:W-:Y:S02]  /*03b0*/  IMAD.U32 R4, RZ, RZ, UR4 ;  /* 0x00000004ff047e24 */ /* 0x008fe4000f8e00ff */
[----:B------:R-:W-:Y:S01]  /*03c0*/  IMAD.U32 R5, RZ, RZ, UR5 ;  /* 0x00000005ff057e24 */ /* 0x000fe2000f8e00ff */
[----:B--2---:R-:W-:-:S05]  /*03d0*/  IADD3.X R3, PT, PT, R3, R18, RZ, P0, !PT ;  /* 0x0000001203037210 */ /* 0x004fca00007fe4ff */
[----:B-1----:R0:W-:Y:S02]  /*03e0*/  STG.E desc[UR36][R16.64+-0x1c], R3 ;  /* 0xffffe40310007986 */ /* 0x0021e4000c101924 */
[----:B------:R-:W-:-:S07]  /*03f0*/  LEPC R20, `(.L_x_3) ;  /* 0x000000001014794e */ /* 0x000fce0000000000 */
[----:B0-----:R-:W-:Y:S05]  /*0400*/  CALL.ABS.NOINC R8 ;  /* 0x0000000008007343 */ /* 0x001fea0003c00000 */
.L_x_3:
[----:B------:R-:W2:Y:S01]  /*0410*/  LDG.E R3, desc[UR36][R16.64+-0x18] ;  /* 0xffffe82410037981 */ /* 0x000ea2000c1e1900 */
[----:B------:R0:W1:Y:S01]  /*0420*/  LDC.64 R8, c[0x4][R23] ;  /* 0x0100000017087b82 */ /* 0x0000620000000a00 */
[----:B------:R-:W3:Y:S01]  /*0430*/  LDCU.64 UR4, c[0x4][0x8] ;  /* 0x01000100ff0477ac */ /* 0x000ee20008000a00 */
[----:B------:R-:W-:Y:S01]  /*0440*/  IMAD.MOV.U32 R6, RZ, RZ, R19 ;  /* 0x000000ffff067224 */ /* 0x000fe200078e0013 */
[----:B------:R0:W-:Y:S01]  /*0450*/  STL [R1], R18 ;  /* 0x0000001201007387 */ /* 0x0001e20000100800 */
[----:B------:R-:W-:Y:S02]  /*0460*/  MOV R7, R2 ;  /* 0x0000000200077202 */ /* 0x000fe40000000f00 */
[----:B---3--:R-:W-:Y:S01]  /*0470*/  MOV R4, UR4 ;  /* 0x0000000400047c02 */ /* 0x008fe20008000f00 */
[----:B------:R-:W-:Y:S02]  /*0480*/  IMAD.U32 R5, RZ, RZ, UR5 ;  /* 0x00000005ff057e24 */ /* 0x000fe4000f8e00ff */
[----:B--2---:R-:W-:-:S05]  /*0490*/  IMAD.X R3, R3, 0x1, R18, P0 ;  /* 0x0000000103037824 */ /* 0x004fca00000e0612 */
[----:B-1----:R0:W-:Y:S02]  /*04a0*/  STG.E desc[UR36][R16.64+-0x18], R3 ;  /* 0xffffe80310007986 */ /* 0x0021e4000c101924 */
[----:B------:R-:W-:-:S07]  /*04b0*/  LEPC R20, `(.L_x_4) ;  /* 0x000000001014794e */ /* 0x000fce0000000000 */
[----:B0-----:R-:W-:Y:S05]  /*04c0*/  CALL.ABS.NOINC R8 ;  /* 0x0000000008007343 */ /* 0x001fea0003c00000 */
.L_x_4:
        /* <DEDUP_REMOVED lines=12> */
.L_x_5:
        /* <DEDUP_REMOVED lines=12> */
.L_x_6:
        /* <DEDUP_REMOVED lines=12> */
.L_x_7:
        /* <DEDUP_REMOVED lines=12> */
.L_x_8:
        /* <DEDUP_REMOVED lines=12> */
.L_x_9:
        /* <DEDUP_REMOVED lines=12> */
.L_x_10:
        /* <DEDUP_REMOVED lines=12> */
.L_x_11:
        /* <DEDUP_REMOVED lines=12> */
.L_x_12:
        /* <DEDUP_REMOVED lines=12> */
.L_x_13:
        /* <DEDUP_REMOVED lines=12> */
.L_x_14:
        /* <DEDUP_REMOVED lines=12> */
.L_x_15:
        /* <DEDUP_REMOVED lines=12> */
.L_x_16:
[----:B------:R-:W2:Y:S01]  /*0dd0*/  LDG.E R3, desc[UR36][R16.64+0x1c] ;  /* 0x00001c2410037981 */ /* 0x000ea2000c1e1900 */
[----:B------:R-:W-:Y:S01]  /*0de0*/  VIADD R24, R24, 0x10 ;  /* 0x0000001018187836 */ /* 0x000fe20000000000 */
[----:B------:R-:W-:-:S04]  /*0df0*/  IADD3 R0, P1, PT, R16, 0x40, RZ ;  /* 0x0000004010007810 */ /* 0x000fc80007f3e0ff */
[----:B------:R-:W-:Y:S01]  /*0e00*/  IADD3.X R11, PT, PT, RZ, R17, RZ, P1, !PT ;  /* 0x00000011ff0b7210 */ /* 0x000fe20000ffe4ff */
[----:B--2---:R-:W-:Y:S01]  /*0e10*/  IMAD.X R3, R3, 0x1, R18, P0 ;  /* 0x0000000103037824 */ /* 0x004fe200000e0612 */
[----:B------:R-:W-:-:S04]  /*0e20*/  ISETP.NE.AND P0, PT, R24, RZ, PT ;  /* 0x000000ff1800720c */ /* 0x000fc80003f05270 */
[----:B------:R0:W-:Y:S09]  /*0e30*/  STG.E desc[UR36][R16.64+0x1c], R3 ;  /* 0x00001c0310007986 */ /* 0x0001f2000c101924 */
[----:B------:R-:W-:Y:S05]  /*0e40*/  @P0 BRA `(.L_x_17) ;  /* 0xfffffff000e00947 */ /* 0x000fea000383ffff */
[----:B------:R-:W-:Y:S05]  /*0e50*/  BSYNC.RECONVERGENT B6 ;  /* 0x0000000000067941 */ /* 0x000fea0003800200 */
.L_x_0:
[----:B------:R-:W-:-:S13]  /*0e60*/  ISETP.NE.AND P0, PT, R25, RZ, PT ;  /* 0x000000ff1900720c */ /* 0x000fda0003f05270 */
[----:B------:R-:W-:Y:S05]  /*0e70*/  @!P0 EXIT ;  /* 0x000000000000894d */ /* 0x000fea0003800000 */
[----:B------:R-:W1:Y:S01]  /*0e80*/  LDC R24, c[0x0][0x398] ;  /* 0x0000e600ff187b82 */ /* 0x000e620000000800 */
[----:B------:R-:W-:Y:S02]  /*0e90*/  ISETP.GE.U32.AND P0, PT, R25, 0x8, PT ;  /* 0x000000081900780c */ /* 0x000fe40003f06070 */
[----:B-1----:R-:W-:-:S11]  /*0ea0*/  LOP3.LUT R24, R24, 0x7, RZ, 0xc0, !PT ;  /* 0x0000000718187812 */ /* 0x002fd600078ec0ff */
[----:B------:R-:W-:Y:S05]  /*0eb0*/  @!P0 BRA `(.L_x_18) ;  /* 0x0000000400908947 */ /* 0x000fea0003800000 */
[----:B------:R-:W-:Y:S01]  /*0ec0*/  MOV R23, 0x0 ;  /* 0x0000000000177802 */ /* 0x000fe20000000f00 */
[----:B------:R1:W-:Y:S01]  /*0ed0*/  STL [R1], R18 ;  /* 0x0000001201007387 */ /* 0x0003e20000100800 */
[----:B------:R-:W2:Y:S01]  /*0ee0*/  LDCU.64 UR4, c[0x4][0x8] ;  /* 0x01000100ff0477ac */ /* 0x000ea20008000a00 */
[----:B------:R-:W-:Y:S01]  /*0ef0*/  MOV R6, R19 ;  /* 0x0000001300067202 */ /* 0x000fe20000000f00 */
[----:B------:R1:W3:Y:S01]  /*0f00*/  LDC.64 R8, c[0x4][R23] ;  /* 0x0100000017087b82 */ /* 0x0002e20000000a00 */
[----:B------:R-:W-:Y:S02]  /*0f10*/  IMAD.MOV.U32 R7, RZ, RZ, R2 ;  /* 0x000000ffff077224 */ /* 0x000fe400078e0002 */
[----:B--2---:R-:W-:Y:S02]  /*0f20*/  IMAD.U32 R4, RZ, RZ, UR4 ;  /* 0x00000004ff047e24 */ /* 0x004fe4000f8e00ff */
[----:B-1----:R-:W-:-:S07]  /*0f30*/  IMAD.U32 R5, RZ, RZ, UR5 ;  /* 0x00000005ff057e24 */ /* 0x002fce000f8e00ff */
[----:B------:R-:W-:-:S07]  /*0f40*/  LEPC R20, `(.L_x_19) ;  /* 0x000000001014794e */ /* 0x000fce0000000000 */
[----:B0--3--:R-:W-:Y:S05]  /*0f50*/  CALL.ABS.NOINC R8 ;  /* 0x0000000008007343 */ /* 0x009fea0003c00000 */
.L_x_19:
[----:B------:R-:W0:Y:S01]  /*0f60*/  LDC.64 R16, c[0x0][0x390] ;  /* 0x0000e400ff107b82 */ /* 0x000e220000000a00 */
[----:B------:R-:W1:Y:S01]  /*0f70*/  LDCU.64 UR4, c[0x4][0x8] ;  /* 0x01000100ff0477ac */ /* 0x000e620008000a00 */
[----:B0-----:R-:W-:-:S05]  /*0f80*/  IMAD.WIDE.U32 R16, R22, 0x4, R16 ;  /* 0x0000000416107825 */ /* 0x001fca00078e0010 */
[----:B------:R-:W2:Y:S01]  /*0f90*/  LDG.E R3, desc[UR36][R16.64] ;  /* 0x0000002410037981 */ /* 0x000ea2000c1e1900 */
[----:B------:R0:W3:Y:S01]  /*0fa0*/  LDC.64 R8, c[0x4][R23] ;  /* 0x0100000017087b82 */ /* 0x0000e20000000a00 */
[----:B-1----:R-:W-:Y:S01]  /*0fb0*/  MOV R4, UR4 ;  /* 0x0000000400047c02 */ /* 0x002fe20008000f00 */
[----:B------:R-:W-:Y:S01]  /*0fc0*/  IMAD.U32 R5, RZ, RZ, UR5 ;  /* 0x00000005ff057e24 */ /* 0x000fe2000f8e00ff */
[----:B------:R0:W-:Y:S01]  /*0fd0*/  STL [R1], R18 ;  /* 0x0000001201007387 */ /* 0x0001e20000100800 */
[----:B------:R-:W-:Y:S01]  /*0fe0*/  IMAD.MOV.U32 R6, RZ, RZ, R19 ;  /* 0x000000ffff067224 */ /* 0x000fe200078e0013 */
[----:B------:R-:W-:Y:S01]  /*0ff0*/  MOV R7, R2 ;  /* 0x0000000200077202 */ /* 0x000fe20000000f00 */
[----:B--2---:R-:W-:-:S05]  /*1000*/  IMAD.X R3, R3, 0x1, R18, P0 ;  /* 0x0000000103037824 */ /* 0x004fca00000e0612 */
[----:B---3--:R0:W-:Y:S02]  /*1010*/  STG.E desc[UR36][R16.64], R3 ;  /* 0x0000000310007986 */ /* 0x0081e4000c101924 */
[----:B------:R-:W-:-:S07]  /*1020*/  LEPC R20, `(.L_x_20) ;  /* 0x000000001014794e */ /* 0x000fce0000000000 */
[----:B0-----:R-:W-:Y:S05]  /*1030*/  CALL.ABS.NOINC R8 ;  /* 0x0000000008007343 */ /* 0x001fea0003c00000 */
.L_x_20:
        /* <DEDUP_REMOVED lines=12> */
.L_x_21:
        /* <DEDUP_REMOVED lines=12> */
.L_x_22:
        /* <DEDUP_REMOVED lines=12> */
.L_x_23:
        /* <DEDUP_REMOVED lines=12> */
.L_x_24:
        /* <DEDUP_REMOVED lines=12> */
.L_x_25:
[----:B------:R-:W2:Y:S01]  /*1400*/  LDG.E R3, desc[UR36][R16.64+0x18] ;  /* 0x0000182410037981 */ /* 0x000ea2000c1e1900 */
[----:B------:R0:W1:Y:S01]  /*1410*/  LDC.64 R8, c[0x4][R23] ;  /* 0x0100000017087b82 */ /* 0x0000620000000a00 */
[----:B------:R-:W3:Y:S01]  /*1420*/  LDCU.64 UR4, c[0x4][0x8] ;  /* 0x01000100ff0477ac */ /* 0x000ee20008000a00 */
[----:B------:R-:W-:Y:S01]  /*1430*/  MOV R6, R19 ;  /* 0x0000001300067202 */ /* 0x000fe20000000f00 */
[----:B------:R0:W-:Y:S01]  /*1440*/  STL [R1], R18 ;  /* 0x0000001201007387 */ /* 0x0001e20000100800 */
[----:B------:R-:W-:Y:S01]  /*1450*/  IMAD.MOV.U32 R7, RZ, RZ, R2 ;  /* 0x000000ffff077224 */ /* 0x000fe200078e0002 */
[----:B---3--:R-:W-:Y:S01]  /*1460*/  MOV R4, UR4 ;  /* 0x0000000400047c02 */ /* 0x008fe20008000f00 */
[----:B------:R-:W-:Y:S02]  /*1470*/  IMAD.U32 R5, RZ, RZ, UR5 ;  /* 0x00000005ff057e24 */ /* 0x000fe4000f8e00ff */
[----:B--2---:R-:W-:-:S05]  /*1480*/  IMAD.X R3, R3, 0x1, R18, P0 ;  /* 0x0000000103037824 */ /* 0x004fca00000e0612 */
[----:B-1----:R0:W-:Y:S02]  /*1490*/  STG.E desc[UR36][R16.64+0x18], R3 ;  /* 0x0000180310007986 */ /* 0x0021e4000c101924 */
[----:B------:R-:W-:-:S07]  /*14a0*/  LEPC R20, `(.L_x_26) ;  /* 0x000000001014794e */ /* 0x000fce0000000000 */
[----:B0-----:R-:W-:Y:S05]  /*14b0*/  CALL.ABS.NOINC R8 ;  /* 0x0000000008007343 */ /* 0x001fea0003c00000 */
.L_x_26:
[----:B------:R-:W2:Y:S01]  /*14c0*/  LDG.E R3, desc[UR36][R16.64+0x1c] ;  /* 0x00001c2410037981 */ /* 0x000ea2000c1e1900 */
[----:B------:R-:W-:Y:S01]  /*14d0*/  VIADD R22, R22, 0x8 ;  /* 0x0000000816167836 */ /* 0x000fe20000000000 */
[----:B--2---:R-:W-:-:S05]  /*14e0*/  IADD3.X R3, PT, PT, R3, R18, RZ, P0, !PT ;  /* 0x0000001203037210 */ /* 0x004fca00007fe4ff */
[----:B------:R1:W-:Y:S02]  /*14f0*/  STG.E desc[UR36][R16.64+0x1c], R3 ;  /* 0x00001c0310007986 */ /* 0x0003e4000c101924 */
.L_x_18:
[----:B------:R-:W-:-:S13]  /*1500*/  ISETP.NE.AND P0, PT, R24, RZ, PT ;  /* 0x000000ff1800720c */ /* 0x000fda0003f05270 */
[----:B------:R-:W-:Y:S05]  /*1510*/  @!P0 EXIT ;  /* 0x000000000000894d */ /* 0x000fea0003800000 */
[----:B------:R-:W2:Y:S01]  /*1520*/  LDC R0, c[0x0][0x398] ;  /* 0x0000e600ff007b82 */ /* 0x000ea20000000800 */
[----:B------:R-:W-:Y:S02]  /*1530*/  ISETP.GE.U32.AND P0, PT, R24, 0x4, PT ;  /* 0x000000041800780c */ /* 0x000fe40003f06070 */
[----:B--2---:R-:W-:-:S11]  /*1540*/  LOP3.LUT R24, R0, 0x3, RZ, 0xc0, !PT ;  /* 0x0000000300187812 */ /* 0x004fd600078ec0ff */
[----:B------:R-:W-:Y:S05]  /*1550*/  @!P0 BRA `(.L_x_27) ;  /* 0x0000000000d08947 */ /* 0x000fea0003800000 */
[----:B------:R-:W-:Y:S01]  /*1560*/  MOV R23, 0x0 ;  /* 0x0000000000177802 */ /* 0x000fe20000000f00 */
[----:B------:R2:W-:Y:S01]  /*1570*/  STL [R1], R18 ;  /* 0x0000001201007387 */ /* 0x0005e20000100800 */
[----:B------:R-:W3:Y:S01]  /*1580*/  LDCU.64 UR4, c[0x4][0x8] ;  /* 0x01000100ff0477ac */ /* 0x000ee20008000a00 */
[----:B------:R-:W-:Y:S01]  /*1590*/  MOV R6, R19 ;  /* 0x0000001300067202 */ /* 0x000fe20000000f00 */
[----:B------:R2:W4:Y:S01]  /*15a0*/  LDC.64 R8, c[0x4][R23] ;  /* 0x0100000017087b82 */ /* 0x0005220000000a00 */
[----:B------:R-:W-:Y:S01]  /*15b0*/  IMAD.MOV.U32 R7, RZ, RZ, R2 ;  /* 0x000000ffff077224 */ /* 0x000fe200078e0002 */
[----:B---3--:R-:W-:Y:S01]  /*15c0*/  MOV R4, UR4 ;  /* 0x0000000400047c02 */ /* 0x008fe20008000f00 */
[----:B--2---:R-:W-:-:S07]  /*15d0*/  IMAD.U32 R5, RZ, RZ, UR5 ;  /* 0x00000005ff057e24 */ /* 0x004fce000f8e00ff */
[----:B------:R-:W-:-:S07]  /*15e0*/  LEPC R20, `(.L_x_28) ;  /* 0x000000001014794e */ /* 0x000fce0000000000 */
[----:B01--4-:R-:W-:Y:S05]  /*15f0*/  CALL.ABS.NOINC R8 ;  /* 0x0000000008007343 */ /* 0x013fea0003c00000 */
.L_x_28:
[----:B------:R-:W0:Y:S01]  /*1600*/  LDC.64 R16, c[0x0][0x390] ;  /* 0x0000e400ff107b82 */ /* 0x000e220000000a00 */
[----:B------:R-:W1:Y:S01]  /*1610*/  LDCU.64 UR4, c[0x4][0x8] ;  /* 0x01000100ff0477ac */ /* 0x000e620008000a00 */
[----:B0-----:R-:W-:-:S05]  /*1620*/  IMAD.WIDE.U32 R16, R22, 0x4, R16 ;  /* 0x0000000416107825 */ /* 0x001fca00078e0010 */
[----:B------:R-:W2:Y:S01]  /*1630*/  LDG.E R3, desc[UR36][R16.64] ;  /* 0x0000002410037981 */ /* 0x000ea2000c1e1900 */
[----:B------:R0:W3:Y:S01]  /*1640*/  LDC.64 R8, c[0x4][R23] ;  /* 0x0100000017087b82 */ /* 0x0000e20000000a00 */
[----:B-1----:R-:W-:Y:S01]  /*1650*/  IMAD.U32 R4, RZ, RZ, UR4 ;  /* 0x00000004ff047e24 */ /* 0x002fe2000f8e00ff */
[----:B------:R-:W-:Y:S01]  /*1660*/  MOV R5, UR5 ;  /* 0x0000000500057c02 */ /* 0x000fe20008000f00 */
[----:B------:R0:W-:Y:S01]  /*1670*/  STL [R1], R18 ;  /* 0x0000001201007387 */ /* 0x0001e20000100800 */
[----:B------:R-:W-:Y:S01]  /*1680*/  IMAD.MOV.U32 R6, RZ, RZ, R19 ;  /* 0x000000ffff067224 */ /* 0x000fe200078e0013 */
[----:B------:R-:W-:Y:S02]  /*1690*/  MOV R7, R2 ;  /* 0x0000000200077202 */ /* 0x000fe40000000f00 */
[----:B--2---:R-:W-:-:S05]  /*16a0*/  IADD3.X R3, PT, PT, R3, R18, RZ, P0, !PT ;  /* 0x0000001203037210 */ /* 0x004fca00007fe4ff */
[----:B---3--:R0:W-:Y:S02]  /*16b0*/  STG.E desc[UR36][R16.64], R3 ;  /* 0x0000000310007986 */ /* 0x0081e4000c101924 */
[----:B------:R-:W-:-:S07]  /*16c0*/  LEPC R20, `(.L_x_29) ;  /* 0x000000001014794e */ /* 0x000fce0000000000 */
[----:B0-----:R-:W-:Y:S05]  /*16d0*/  CALL.ABS.NOINC R8 ;  /* 0x0000000008007343 */ /* 0x001fea0003c00000 */
.L_x_29:
        /* <DEDUP_REMOVED lines=12> */
.L_x_30:
[----:B------:R-:W2:Y:S01]  /*17a0*/  LDG.E R3, desc[UR36][R16.64+0x8] ;  /* 0x0000082410037981 */ /* 0x000ea2000c1e1900 */
[----:B------:R0:W1:Y:S01]  /*17b0*/  LDC.64 R8, c[0x4][R23] ;  /* 0x0100000017087b82 */ /* 0x0000620000000a00 */
[----:B------:R-:W3:Y:S01]  /*17c0*/  LDCU.64 UR4, c[0x4][0x8] ;  /* 0x01000100ff0477ac */ /* 0x000ee20008000a00 */
[----:B------:R-:W-:Y:S01]  /*17d0*/  IMAD.MOV.U32 R6, RZ, RZ, R19 ;  /* 0x000000ffff067224 */ /* 0x000fe200078e0013 */
[----:B------:R0:W-:Y:S01]  /*17e0*/  STL [R1], R18 ;  /* 0x0000001201007387 */ /* 0x0001e20000100800 */
[----:B------:R-:W-:Y:S01]  /*17f0*/  MOV R7, R2 ;  /* 0x0000000200077202 */ /* 0x000fe20000000f00 */
[----:B---3--:R-:W-:Y:S01]  /*1800*/  IMAD.U32 R4, RZ, RZ, UR4 ;  /* 0x00000004ff047e24 */ /* 0x008fe2000f8e00ff */
[----:B------:R-:W-:Y:S02]  /*1810*/  MOV R5, UR5 ;  /* 0x0000000500057c02 */ /* 0x000fe40008000f00 */
[----:B--2---:R-:W-:-:S05]  /*1820*/  IADD3.X R3, PT, PT, R3, R18, RZ, P0, !PT ;  /* 0x0000001203037210 */ /* 0x004fca00007fe4ff */
[----:B-1----:R0:W-:Y:S02]  /*1830*/  STG.E desc[UR36][R16.64+0x8], R3 ;  /* 0x0000080310007986 */ /* 0x0021e4000c101924 */
[----:B------:R-:W-:-:S07]  /*1840*/  LEPC R20, `(.L_x_31) ;  /* 0x000000001014794e */ /* 0x000fce0000000000 */
[----:B0-----:R-:W-:Y:S05]  /*1850*/  CALL.ABS.NOINC R8 ;  /* 0x0000000008007343 */ /* 0x001fea0003c00000 */
.L_x_31:
[----:B------:R-:W2:Y:S01]  /*1860*/  LDG.E R3, desc[UR36][R16.64+0xc] ;  /* 0x00000c2410037981 */ /* 0x000ea2000c1e1900 */
[----:B------:R-:W-:Y:S01]  /*1870*/  IADD3 R22, PT, PT, R22, 0x4, RZ ;  /* 0x0000000416167810 */ /* 0x000fe20007ffe0ff */
[----:B--2---:R-:W-:-:S05]  /*1880*/  IMAD.X R3, R3, 0x1, R18, P0 ;  /* 0x0000000103037824 */ /* 0x004fca00000e0612 */
[----:B------:R2:W-:Y:S02]  /*1890*/  STG.E desc[UR36][R16.64+0xc], R3 ;  /* 0x00000c0310007986 */ /* 0x0005e4000c101924 */
.L_x_27:
[----:B------:R-:W-:-:S13]  /*18a0*/  ISETP.NE.AND P0, PT, R24, RZ, PT ;  /* 0x000000ff1800720c */ /* 0x000fda0003f05270 */
[----:B------:R-:W-:Y:S05]  /*18b0*/  @!P0 EXIT ;  /* 0x000000000000894d */ /* 0x000fea0003800000 */
[----:B------:R-:W3:Y:S01]  /*18c0*/  LDC.64 R4, c[0x0][0x390] ;  /* 0x0000e400ff047b82 */ /* 0x000ee20000000a00 */
[----:B------:R-:W-:Y:S02]  /*18d0*/  IMAD.MOV R24, RZ, RZ, -R24 ;  /* 0x000000ffff187224 */ /* 0x000fe400078e0a18 */
[----:B---3--:R-:W-:-:S07]  /*18e0*/  IMAD.WIDE.U32 R22, R22, 0x4, R4 ;  /* 0x0000000416167825 */ /* 0x008fce00078e0004 */
.L_x_33:
[----:B------:R-:W-:Y:S01]  /*18f0*/  MOV R8, 0x0 ;  /* 0x0000000000087802 */ /* 0x000fe20000000f00 */
[----:B---3--:R3:W-:Y:S01]  /*1900*/  STL [R1], R18 ;  /* 0x0000001201007387 */ /* 0x0087e20000100800 */
[----:B------:R-:W4:Y:S01]  /*1910*/  LDCU.64 UR4, c[0x4][0x8] ;  /* 0x01000100ff0477ac */ /* 0x000f220008000a00 */
[----:B------:R-:W-:Y:S01]  /*1920*/  IADD3 R24, PT, PT, R24, 0x1, RZ ;  /* 0x0000000118187810 */ /* 0x000fe20007ffe0ff */
[----:B------:R-:W-:Y:S01]  /*1930*/  IMAD.MOV.U32 R6, RZ, RZ, R19 ;  /* 0x000000ffff067224 */ /* 0x000fe200078e0013 */
[----:B------:R-:W-:Y:S01]  /*1940*/  MOV R7, R2 ;  /* 0x0000000200077202 */ /* 0x000fe20000000f00 */
[----:B------:R-:W3:Y:S01]  /*1950*/  LDC.64 R8, c[0x4][R8] ;  /* 0x0100000008087b82 */ /* 0x000ee20000000a00 */
[----:B------:R-:W-:Y:S01]  /*1960*/  ISETP.NE.AND P1, PT, R24, RZ, PT ;  /* 0x000000ff1800720c */ /* 0x000fe20003f25270 */
[----:B012---:R-:W-:Y:S01]  /*1970*/  IMAD.MOV.U32 R16, RZ, RZ, R22 ;  /* 0x000000ffff107224 */ /* 0x007fe200078e0016 */
[----:B------:R-:W-:Y:S02]  /*1980*/  MOV R17, R23 ;  /* 0x0000001700117202 */ /* 0x000fe40000000f00 */
[----:B------:R-:W-:Y:S01]  /*1990*/  P2R R25, PR, RZ, 0x2 ;  /* 0x00000002ff197803 */ /* 0x000fe20000000000 */
[----:B----4-:R-:W-:Y:S01]  /*19a0*/  IMAD.U32 R4, RZ, RZ, UR4 ;  /* 0x00000004ff047e24 */ /* 0x010fe2000f8e00ff */
[----:B------:R-:W-:-:S07]  /*19b0*/  MOV R5, UR5 ;  /* 0x0000000500057c02 */ /* 0x000fce0008000f00 */
[----:B------:R-:W-:-:S07]  /*19c0*/  LEPC R20, `(.L_x_32) ;  /* 0x000000001014794e */ /* 0x000fce0000000000 */
[----:B---3--:R-:W-:Y:S05]  /*19d0*/  CALL.ABS.NOINC R8 ;  /* 0x0000000008007343 */ /* 0x008fea0003c00000 */
.L_x_32:
[----:B------:R-:W2:Y:S01]  /*19e0*/  LDG.E R3, desc[UR36][R16.64] ;  /* 0x0000002410037981 */ /* 0x000ea2000c1e1900 */
[----:B------:R-:W-:Y:S01]  /*19f0*/  ISETP.NE.AND P6, PT, R25, RZ, PT ;  /* 0x000000ff1900720c */ /* 0x000fe20003fc5270 */
[----:B--2---:R-:W-:-:S05]  /*1a00*/  IMAD.X R3, R3, 0x1, R18, P0 ;  /* 0x0000000103037824 */ /* 0x004fca00000e0612 */
[----:B------:R3:W-:Y:S01]  /*1a10*/  STG.E desc[UR36][R16.64], R3 ;  /* 0x0000000310007986 */ /* 0x0007e2000c101924 */
[----:B------:R-:W-:-:S04]  /*1a20*/  IADD3 R22, P0, PT, R16, 0x4, RZ ;  /* 0x0000000410167810 */ /* 0x000fc80007f1e0ff */
[----:B------:R-:W-:Y:S02]  /*1a30*/  IADD3.X R23, PT, PT, RZ, R17, RZ, P0, !PT ;  /* 0x00000011ff177210 */ /* 0x000fe400007fe4ff */
[----:B------:R-:W-:Y:S07]  /*1a40*/  @P6 BRA `(.L_x_33) ;  /* 0xfffffffc00a86947 */ /* 0x000fee000383ffff */
[----:B------:R-:W-:Y:S05]  /*1a50*/  EXIT ;  /* 0x000000000000794d */ /* 0x000fea0003800000 */
.L_x_34:
[----:B------:R-:W-:-:S00]  /*1a60*/  BRA `(.L_x_34) ;  /* 0xfffffffc00fc7947 */ /* 0x000fc0000383ffff */
[----:B------:R-:W-:-:S00]  /*1a70*/  NOP ;  /* 0x0000000000007918 */ /* 0x000fc00000000000 */
        /* <DEDUP_REMOVED lines=8> */
.L_x_40:


//--------------------- .text._Z14matrix_mul_gpuPiS_S_i --------------------------
	.section	.text._Z14matrix_mul_gpuPiS_S_i,"ax",@progbits
	.align	128
        .global         _Z14matrix_mul_gpuPiS_S_i
        .type           _Z14matrix_mul_gpuPiS_S_i,@function
        .size           _Z14matrix_mul_gpuPiS_S_i,(.L_x_41 - _Z14matrix_mul_gpuPiS_S_i)
        .other          _Z14matrix_mul_gpuPiS_S_i,@"STO_CUDA_ENTRY STV_DEFAULT"
_Z14matrix_mul_gpuPiS_S_i:
.text._Z14matrix_mul_gpuPiS_S_i:
[----:B------:R-:W-:Y:S08]  /*0000*/  LDC R1, c[0x0][0x37c] ;  /* 0x0000df00ff017b82 */ /* 0x000ff00000000800 */
[----:B------:R-:W0:Y:S01]  /*0010*/  LDC R0, c[0x0][0x398] ;  /* 0x0000e600ff007b82 */ /* 0x000e220000000800 */
[----:B------:R-:W1:Y:S01]  /*0020*/  S2R R3, SR_TID.X ;  /* 0x0000000000037919 */ /* 0x000e620000002100 */
[----:B------:R-:W2:Y:S01]  /*0030*/  LDCU.64 UR4, c[0x0][0x358] ;  /* 0x00006b00ff0477ac */ /* 0x000ea20008000a00 */
[----:B------:R-:W-:Y:S01]  /*0040*/  HFMA2 R20, -RZ, RZ, 0, 0 ;  /* 0x00000000ff147431 */ /* 0x000fe200000001ff */
[----:B------:R-:W3:Y:S01]  /*0050*/  S2R R2, SR_TID.Y ;  /* 0x0000000000027919 */ /* 0x000ee20000002200 */
[----:B0-----:R-:W-:-:S13]  /*0060*/  ISETP.GE.AND P0, PT, R0, 0x1, PT ;  /* 0x000000010000780c */ /* 0x001fda0003f06270 */
[----:B-123--:R-:W-:Y:S05]  /*0070*/  @!P0 BRA `(.L_x_35) ;  /* 0x0000000800288947 */ /* 0x00efea0003800000 */
[----:B------:R-:W-:Y:S01]  /*0080*/  ISETP.GE.U32.AND P1, PT, R0, 0x8, PT ;  /* 0x000000080000780c */ /* 0x000fe20003f26070 */
[----:B------:R-:W-:Y:S01]  /*0090*/  IMAD R6, R2, R0, RZ ;  /* 0x0000000002067224 */ /* 0x000fe200078e02ff */
[----:B------:R-:W-:Y:S02]  /*00a0*/  LOP3.LUT R5, R0, 0x7, RZ, 0xc0, !PT ;  /* 0x0000000700057812 */ /* 0x000fe400078ec0ff */
[----:B------:R-:W-:Y:S02]  /*00b0*/  MOV R7, RZ ;  /* 0x000000ff00077202 */ /* 0x000fe40000000f00 */
[----:B------:R-:W-:Y:S02]  /*00c0*/  ISETP.NE.AND P0, PT, R5, RZ, PT ;  /* 0x000000ff0500720c */ /* 0x000fe40003f05270 */
[----:B------:R-:W-:-:S05]  /*00d0*/  MOV R20, RZ ;  /* 0x000000ff00147202 */ /* 0x000fca0000000f00 */
[----:B------:R-:W-:Y:S06]  /*00e0*/  @!P1 BRA `(.L_x_36) ;  /* 0x0000000000fc9947 */ /* 0x000fec0003800000 */
[----:B------:R-:W0:Y:S01]  /*00f0*/  LDC.64 R8, c[0x0][0x380] ;  /* 0x0000e000ff087b82 */ /* 0x000e220000000a00 */
[C---:B------:R-:W-:Y:S01]  /*0100*/  LOP3.LUT R7, R0.reuse, 0x7ffffff8, RZ, 0xc0, !PT ;  /* 0x7ffffff800077812 */ /* 0x040fe200078ec0ff */
[C-C-:B------:R-:W-:Y:S01]  /*0110*/  IMAD R11, R0.reuse, 0x3, R3.reuse ;  /* 0x00000003000b7824 */ /* 0x140fe200078e0203 */
[----:B------:R-:W-:Y:S01]  /*0120*/  IADD3 R4, PT, PT, R3, R0, RZ ;  /* 0x0000000003047210 */ /* 0x000fe20007ffe0ff */
[C-C-:B------:R-:W-:Y:S01]  /*0130*/  IMAD R29, R0.reuse, 0x5, R3.reuse ;  /* 0x00000005001d7824 */ /* 0x140fe200078e0203 */
[C---:B------:R-:W-:Y:S01]  /*0140*/  SHF.L.U32 R10, R0.reuse, 0x3, RZ ;  /* 0x00000003000a7819 */ /* 0x040fe200000006ff */
[C-C-:B------:R-:W-:Y:S01]  /*0150*/  IMAD R26, R0.reuse, 0x6, R3.reuse ;  /* 0x00000006001a7824 */ /* 0x140fe200078e0203 */
[C---:B------:R-:W-:Y:S01]  /*0160*/  LEA R27, R0.reuse, R3, 0x2 ;  /* 0x00000003001b7211 */ /* 0x040fe200078e10ff */
[----:B------:R-:W1:Y:S01]  /*0170*/  LDC.64 R12, c[0x0][0x388] ;  /* 0x0000e200ff0c7b82 */ /* 0x000e620000000a00 */
[----:B------:R-:W-:Y:S01]  /*0180*/  IMAD R28, R0, 0x7, R3 ;  /* 0x00000007001c7824 */ /* 0x000fe200078e0203 */
[----:B------:R-:W-:Y:S01]  /*0190*/  MOV R20, RZ ;  /* 0x000000ff00147202 */ /* 0x000fe20000000f00 */
[----:B0-----:R-:W-:-:S03]  /*01a0*/  IMAD.WIDE.U32 R8, R6, 0x4, R8 ;  /* 0x0000000406087825 */ /* 0x001fc600078e0008 */
[----:B------:R-:W-:Y:S01]  /*01b0*/  IADD3 R19, P1, PT, R8, 0x10, RZ ;  /* 0x0000001008137810 */ /* 0x000fe20007f3e0ff */
[----:B------:R-:W-:Y:S02]  /*01c0*/  IMAD.MOV R8, RZ, RZ, -R7 ;  /* 0x000000ffff087224 */ /* 0x000fe400078e0a07 */
[----:B-1----:R-:W-:Y:S01]  /*01d0*/  IMAD.WIDE.U32 R16, R3, 0x4, R12 ;  /* 0x0000000403107825 */ /* 0x002fe200078e000c */
[----:B------:R-:W-:Y:S02]  /*01e0*/  IADD3.X R22, PT, PT, RZ, R9, RZ, P1, !PT ;  /* 0x00000009ff167210 */ /* 0x000fe40000ffe4ff */
[----:B------:R-:W-:-:S07]  /*01f0*/  LEA R9, R0, R3, 0x1 ;  /* 0x0000000300097211 */ /* 0x000fce00078e08ff */
.L_x_37:
[----:B------:R-:W-:Y:S02]  /*0200*/  MOV R14, R19 ;  /* 0x00000013000e7202 */ /* 0x000fe40000000f00 */
[----:B------:R-:W-:Y:S01]  /*0210*/  MOV R15, R22 ;  /* 0x00000016000f7202 */ /* 0x000fe20000000f00 */
[--C-:B------:R-:W-:Y:S01]  /*0220*/  IMAD.WIDE.U32 R18, R4, 0x4, R12.reuse ;  /* 0x0000000404127825 */ /* 0x100fe200078e000c */
[----:B------:R-:W2:Y:S04]  /*0230*/  LDG.E R22, desc[UR4][R16.64] ;  /* 0x0000000410167981 */ /* 0x000ea8000c1e1900 */
[----:B------:R-:W2:Y:S04]  /*0240*/  LDG.E R21, desc[UR4][R14.64+-0x10] ;  /* 0xfffff0040e157981 */ /* 0x000ea8000c1e1900 */
[----:B------:R-:W3:Y:S04]  /*0250*/  LDG.E R18, desc[UR4][R18.64] ;  /* 0x0000000412127981 */ /* 0x000ee8000c1e1900 */
[----:B------:R-:W3:Y:S01]  /*0260*/  LDG.E R23, desc[UR4][R14.64+-0xc] ;  /* 0xfffff4040e177981 */ /* 0x000ee2000c1e1900 */
[----:B------:R-:W-:-:S06]  /*0270*/  IMAD.WIDE.U32 R24, R9, 0x4, R12 ;  /* 0x0000000409187825 */ /* 0x000fcc00078e000c */
[----:B------:R-:W4:Y:S04]  /*0280*/  LDG.E R24, desc[UR4][R24.64] ;  /* 0x0000000418187981 */ /* 0x000f28000c1e1900 */
[----:B------:R-:W5:Y:S01]  /*0290*/  LDG.E R25, desc[UR4][R14.64+0x4] ;  /* 0x000004040e197981 */ /* 0x000f62000c1e1900 */
[----:B--2---:R-:W-:-:S03]  /*02a0*/  IMAD R20, R21, R22, R20 ;  /* 0x0000001615147224 */ /* 0x004fc600078e0214 */
[----:B------:R-:W4:Y:S01]  /*02b0*/  LDG.E R21, desc[UR4][R14.64+-0x8] ;  /* 0xfffff8040e157981 */ /* 0x000f22000c1e1900 */
[----:B---3--:R-:W-:Y:S02]  /*02c0*/  IMAD R20, R23, R18, R20 ;  /* 0x0000001217147224 */ /* 0x008fe400078e0214 */
[----:B------:R-:W-:-:S06]  /*02d0*/  IMAD.WIDE.U32 R22, R11, 0x4, R12 ;  /* 0x000000040b167825 */ /* 0x000fcc00078e000c */
[----:B------:R-:W2:Y:S04]  /*02e0*/  LDG.E R22, desc[UR4][R22.64] ;  /* 0x0000000416167981 */ /* 0x000ea8000c1e1900 */
[----:B------:R-:W2:Y:S01]  /*02f0*/  LDG.E R23, desc[UR4][R14.64+-0x4] ;  /* 0xfffffc040e177981 */ /* 0x000ea2000c1e1900 */
[----:B------:R-:W-:-:S06]  /*0300*/  IMAD.WIDE.U32 R18, R27, 0x4, R12 ;  /* 0x000000041b127825 */ /* 0x000fcc00078e000c */
[----:B------:R-:W3:Y:S04]  /*0310*/  LDG.E R18, desc[UR4][R18.64] ;  /* 0x0000000412127981 */ /* 0x000ee8000c1e1900 */
[----:B------:R-:W3:Y:S01]  /*0320*/  LDG.E R19, desc[UR4][R14.64] ;  /* 0x000000040e137981 */ /* 0x000ee2000c1e1900 */
[----:B----4-:R-:W-:-:S04]  /*0330*/  IMAD R20, R21, R24, R20 ;  /* 0x0000001815147224 */ /* 0x010fc800078e0214 */
[----:B--2---:R-:W-:Y:S02]  /*0340*/  IMAD R22, R23, R22, R20 ;  /* 0x0000001617167224 */ /* 0x004fe400078e0214 */
[----:B------:R-:W-:-:S06]  /*0350*/  IMAD.WIDE.U32 R20, R29, 0x4, R12 ;  /* 0x000000041d147825 */ /* 0x000fcc00078e000c */
[----:B------:R-:W5:Y:S01]  /*0360*/  LDG.E R20, desc[UR4][R20.64] ;  /* 0x0000000414147981 */ /* 0x000f62000c1e1900 */
[----:B---3--:R-:W-:-:S03]  /*0370*/  IMAD R24, R19, R18, R22 ;  /* 0x0000001213187224 */ /* 0x008fc600078e0216 */
[----:B------:R-:W2:Y:S01]  /*0380*/  LDG.E R21, desc[UR4][R14.64+0xc] ;  /* 0x00000c040e157981 */ /* 0x000ea2000c1e1900 */
[----:B------:R-:W-:-:S03]  /*0390*/  IMAD.WIDE.U32 R22, R26, 0x4, R12 ;  /* 0x000000041a167825 */ /* 0x000fc600078e000c */
[----:B------:R-:W3:Y:S04]  /*03a0*/  LDG.E R19, desc[UR4][R14.64+0x8] ;  /* 0x000008040e137981 */ /* 0x000ee8000c1e1900 */
[----:B------:R-:W3:Y:S01]  /*03b0*/  LDG.E R22, desc[UR4][R22.64] ;  /* 0x0000000416167981 */ /* 0x000ee2000c1e1900 */
[----:B-----5:R-:W-:Y:S02]  /*03c0*/  IMAD R18, R25, R20, R24 ;  /* 0x0000001419127224 */ /* 0x020fe400078e0218 */
[----:B------:R-:W-:-:S06]  /*03d0*/  IMAD.WIDE.U32 R24, R28, 0x4, R12 ;  /* 0x000000041c187825 */ /* 0x000fcc00078e000c */
[----:B------:R-:W2:Y:S01]  /*03e0*/  LDG.E R24, desc[UR4][R24.64] ;  /* 0x0000000418187981 */ /* 0x000ea2000c1e1900 */
[----:B------:R-:W-:Y:S01]  /*03f0*/  IADD3 R8, PT, PT, R8, 0x8, RZ ;  /* 0x0000000808087810 */ /* 0x000fe20007ffe0ff */
[----:B---3--:R-:W-:Y:S01]  /*0400*/  IMAD R18, R19, R22, R18 ;  /* 0x0000001613127224 */ /* 0x008fe200078e0212 */
[----:B------:R-:W-:-:S04]  /*0410*/  IADD3 R19, P1, PT, R14, 0x20, RZ ;  /* 0x000000200e137810 */ /* 0x000fc80007f3e0ff */
[----:B------:R-:W-:Y:S02]  /*0420*/  IADD3.X R22, PT, PT, RZ, R15, RZ, P1, !PT ;  /* 0x0000000fff167210 */ /* 0x000fe40000ffe4ff */
[----:B------:R-:W-:Y:S01]  /*0430*/  ISETP.NE.AND P1, PT, R8, RZ, PT ;  /* 0x000000ff0800720c */ /* 0x000fe20003f25270 */
[C---:B------:R-:W-:Y:S01]  /*0440*/  IMAD.IADD R11, R10.reuse, 0x1, R11 ;  /* 0x000000010a0b7824 */ /* 0x040fe200078e020b */
[C---:B------:R-:W-:Y:S01]  /*0450*/  IADD3 R4, PT, PT, R10.reuse, R4, RZ ;  /* 0x000000040a047210 */ /* 0x040fe20007ffe0ff */
[C---:B------:R-:W-:Y:S01]  /*0460*/  IMAD.WIDE.U32 R16, R10.reuse, 0x4, R16 ;  /* 0x000000040a107825 */ /* 0x040fe200078e0010 */
[C---:B------:R-:W-:Y:S02]  /*0470*/  IADD3 R9, PT, PT, R10.reuse, R9, RZ ;  /* 0x000000090a097210 */ /* 0x040fe40007ffe0ff */
[C---:B------:R-:W-:Y:S02]  /*0480*/  IADD3 R27, PT, PT, R10.reuse, R27, RZ ;  /* 0x0000001b0a1b7210 */ /* 0x040fe40007ffe0ff */
[----:B------:R-:W-:-:S02]  /*0490*/  IADD3 R29, PT, PT, R10, R29, RZ ;  /* 0x0000001d0a1d7210 */ /* 0x000fc40007ffe0ff */
[C---:B------:R-:W-:Y:S02]  /*04a0*/  IADD3 R26, PT, PT, R10.reuse, R26, RZ ;  /* 0x0000001a0a1a7210 */ /* 0x040fe40007ffe0ff */
[----:B------:R-:W-:Y:S01]  /*04b0*/  IADD3 R28, PT, PT, R10, R28, RZ ;  /* 0x0000001c0a1c7210 */ /* 0x000fe20007ffe0ff */
[----:B--2---:R-:W-:Y:S01]  /*04c0*/  IMAD R20, R21, R24, R18 ;  /* 0x0000001815147224 */ /* 0x004fe200078e0212 */
[----:B------:R-:W-:Y:S06]  /*04d0*/  @P1 BRA `(.L_x_37) ;  /* 0xfffffffc00481947 */ /* 0x000fec000383ffff */
.L_x_36:
[----:B------:R-:W-:Y:S05]  /*04e0*/  @!P0 BRA `(.L_x_35) ;  /* 0x00000004000c8947 */ /* 0x000fea0003800000 */
[----:B------:R-:W-:Y:S02]  /*04f0*/  ISETP.GE.U32.AND P1, PT, R5, 0x4, PT ;  /* 0x000000040500780c */ /* 0x000fe40003f26070 */
[----:B------:R-:W-:-:S04]  /*0500*/  LOP3.LUT R18, R0, 0x3, RZ, 0xc0, !PT ;  /* 0x0000000300127812 */ /* 0x000fc800078ec0ff */
[----:B------:R-:W-:-:S07]  /*0510*/  ISETP.NE.AND P0, PT, R18, RZ, PT ;  /* 0x000000ff1200720c */ /* 0x000fce0003f05270 */
[----:B------:R-:W-:Y:S06]  /*0520*/  @!P1 BRA `(.L_x_38) ;  /* 0x0000000000789947 */ /* 0x000fec0003800000 */
[----:B------:R-:W0:Y:S01]  /*0530*/  LDC.64 R14, c[0x0][0x380] ;  /* 0x0000e000ff0e7b82 */ /* 0x000e220000000a00 */
[----:B------:R-:W1:Y:S01]  /*0540*/  LDCU.64 UR6, c[0x0][0x380] ;  /* 0x00007000ff0677ac */ /* 0x000e620008000a00 */
[-C--:B------:R-:W-:Y:S01]  /*0550*/  IMAD R13, R7, R0.reuse, R3 ;  /* 0x00000000070d7224 */ /* 0x080fe200078e0203 */
[CC--:B------:R-:W-:Y:S02]  /*0560*/  IADD3 R9, PT, PT, R6.reuse, R7.reuse, RZ ;  /* 0x0000000706097210 */ /* 0x0c0fe40007ffe0ff */
[----:B------:R-:W-:Y:S02]  /*0570*/  IADD3 R16, P1, PT, R6, R7, RZ ;  /* 0x0000000706107210 */ /* 0x000fe40007f3e0ff */
[----:B------:R-:W-:Y:S01]  /*0580*/  IADD3 R17, PT, PT, R13, R0, RZ ;  /* 0x000000000d117210 */ /* 0x000fe20007ffe0ff */
[----:B------:R-:W2:Y:S04]  /*0590*/  LDC.64 R4, c[0x0][0x388] ;  /* 0x0000e200ff047b82 */ /* 0x000ea80000000a00 */
[----:B------:R-:W-:-:S02]  /*05a0*/  IMAD.IADD R19, R17, 0x1, R0 ;  /* 0x0000000111137824 */ /* 0x000fc400078e0200 */
[----:B0-----:R-:W-:Y:S01]  /*05b0*/  IMAD.WIDE.U32 R14, R9, 0x4, R14 ;  /* 0x00000004090e7825 */ /* 0x001fe200078e000e */
[----:B------:R-:W-:Y:S02]  /*05c0*/  IADD3.X R9, PT, PT, RZ, RZ, RZ, P1, !PT ;  /* 0x000000ffff097210 */ /* 0x000fe40000ffe4ff */
[----:B-1----:R-:W-:-:S03]  /*05d0*/  LEA R8, P1, R16, UR6, 0x2 ;  /* 0x0000000610087c11 */ /* 0x002fc6000f8210ff */
[----:B------:R-:W3:Y:S01]  /*05e0*/  LDG.E R15, desc[UR4][R14.64] ;  /* 0x000000040e0f7981 */ /* 0x000ee2000c1e1900 */
[----:B------:R-:W-:Y:S01]  /*05f0*/  LEA.HI.X R9, R16, UR7, R9, 0x2, P1 ;  /* 0x0000000710097c11 */ /* 0x000fe200088f1409 */
[----:B--2---:R-:W-:-:S04]  /*0600*/  IMAD.WIDE.U32 R12, R13, 0x4, R4 ;  /* 0x000000040d0c7825 */ /* 0x004fc800078e0004 */
[--C-:B------:R-:W-:Y:S01]  /*0610*/  IMAD.WIDE.U32 R10, R17, 0x4, R4.reuse ;  /* 0x00000004110a7825 */ /* 0x100fe200078e0004 */
[----:B------:R-:W2:Y:S03]  /*0620*/  LDG.E R22, desc[UR4][R8.64+0x4] ;  /* 0x0000040408167981 */ /* 0x000ea6000c1e1900 */
[C---:B------:R-:W-:Y:S01]  /*0630*/  IMAD.WIDE.U32 R16, R19.reuse, 0x4, R4 ;  /* 0x0000000413107825 */ /* 0x040fe200078e0004 */
[----:B------:R-:W3:Y:S01]  /*0640*/  LDG.E R12, desc[UR4][R12.64] ;  /* 0x000000040c0c7981 */ /* 0x000ee2000c1e1900 */
[----:B------:R-:W-:-:S03]  /*0650*/  IADD3 R19, PT, PT, R19, R0, RZ ;  /* 0x0000000013137210 */ /* 0x000fc60007ffe0ff */
[----:B------:R-:W2:Y:S02]  /*0660*/  LDG.E R10, desc[UR4][R10.64] ;  /* 0x000000040a0a7981 */ /* 0x000ea4000c1e1900 */
[----:B------:R-:W-:Y:S02]  /*0670*/  IMAD.WIDE.U32 R4, R19, 0x4, R4 ;  /* 0x0000000413047825 */ /* 0x000fe400078e0004 */
[----:B------:R-:W4:Y:S04]  /*0680*/  LDG.E R16, desc[UR4][R16.64] ;  /* 0x0000000410107981 */ /* 0x000f28000c1e1900 */
[----:B------:R-:W4:Y:S04]  /*0690*/  LDG.E R24, desc[UR4][R8.64+0x8] ;  /* 0x0000080408187981 */ /* 0x000f28000c1e1900 */
[----:B------:R-:W5:Y:S04]  /*06a0*/  LDG.E R26, desc[UR4][R8.64+0xc] ;  /* 0x00000c04081a7981 */ /* 0x000f68000c1e1900 */
[----:B------:R-:W5:Y:S01]  /*06b0*/  LDG.E R4, desc[UR4][R4.64] ;  /* 0x0000000404047981 */ /* 0x000f62000c1e1900 */
[----:B------:R-:W-:Y:S01]  /*06c0*/  IADD3 R7, PT, PT, R7, 0x4, RZ ;  /* 0x0000000407077810 */ /* 0x000fe20007ffe0ff */
[----:B---3--:R-:W-:-:S04]  /*06d0*/  IMAD R15, R15, R12, R20 ;  /* 0x0000000c0f0f7224 */ /* 0x008fc800078e0214 */
[----:B--2---:R-:W-:-:S04]  /*06e0*/  IMAD R15, R22, R10, R15 ;  /* 0x0000000a160f7224 */ /* 0x004fc800078e020f */
[----:B----4-:R-:W-:-:S04]  /*06f0*/  IMAD R15, R24, R16, R15 ;  /* 0x00000010180f7224 */ /* 0x010fc800078e020f */
[----:B-----5:R-:W-:-:S07]  /*0700*/  IMAD R20, R26, R4, R15 ;  /* 0x000000041a147224 */ /* 0x020fce00078e020f */
.L_x_38:
[----:B------:R-:W-:Y:S05]  /*0710*/  @!P0 BRA `(.L_x_35) ;  /* 0x0000000000808947 */ /* 0x000fea0003800000 */
[----:B------:R-:W-:Y:S01]  /*0720*/  ISETP.NE.AND P1, PT, R18, 0x1, PT ;  /* 0x000000011200780c */ /* 0x000fe20003f25270 */
[----:B------:R-:W0:Y:S01]  /*0730*/  LDC.64 R16, c[0x0][0x380] ;  /* 0x0000e000ff107b82 */ /* 0x000e220000000a00 */
[----:B------:R-:W-:-:S04]  /*0740*/  LOP3.LUT R15, R0, 0x1, RZ, 0xc0, !PT ;  /* 0x00000001000f7812 */ /* 0x000fc800078ec0ff */
[----:B------:R-:W-:-:S03]  /*0750*/  ISETP.NE.U32.AND P0, PT, R15, 0x1, PT ;  /* 0x000000010f00780c */ /* 0x000fc60003f05070 */
[----:B------:R-:W1:Y:S04]  /*0760*/  LDC.64 R12, c[0x0][0x388] ;  /* 0x0000e200ff0c7b82 */ /* 0x000e680000000a00 */
[CC--:B------:R-:W-:Y:S01]  /*0770*/  @P1 IADD3 R14, P2, PT, R6.reuse, R7.reuse, RZ ;  /* 0x00000007060e1210 */ /* 0x0c0fe20007f5e0ff */
[C---:B------:R-:W-:Y:S01]  /*0780*/  @P1 IMAD R19, R7.reuse, R0, R3 ;  /* 0x0000000007131224 */ /* 0x040fe200078e0203 */
[----:B------:R-:W-:Y:S02]  /*0790*/  @P1 IADD3 R15, PT, PT, R6, R7, RZ ;  /* 0x00000007060f1210 */ /* 0x000fe40007ffe0ff */
[----:B------:R-:W2:Y:S01]  /*07a0*/  @P1 LDC.64 R10, c[0x0][0x380] ;  /* 0x0000e000ff0a1b82 */ /* 0x000ea20000000a00 */
[----:B------:R-:W-:Y:S02]  /*07b0*/  @P1 IADD3.X R18, PT, PT, RZ, RZ, RZ, P2, !PT ;  /* 0x000000ffff121210 */ /* 0x000fe400017fe4ff */
[----:B------:R-:W-:-:S02]  /*07c0*/  @P1 IADD3 R7, PT, PT, R7, 0x2, RZ ;  /* 0x0000000207071810 */ /* 0x000fc40007ffe0ff */
[----:B------:R-:W-:-:S03]  /*07d0*/  @P1 IADD3 R21, PT, PT, R19, R0, RZ ;  /* 0x0000000013151210 */ /* 0x000fc60007ffe0ff */
[----:B------:R-:W3:Y:S01]  /*07e0*/  LDC.64 R8, c[0x0][0x380] ;  /* 0x0000e000ff087b82 */ /* 0x000ee20000000a00 */
[----:B0-----:R-:W-:-:S06]  /*07f0*/  @P1 IMAD.WIDE.U32 R16, R15, 0x4, R16 ;  /* 0x000000040f101825 */ /* 0x001fcc00078e0010 */
[----:B------:R-:W4:Y:S01]  /*0800*/  @P1 LDG.E R17, desc[UR4][R16.64] ;  /* 0x0000000410111981 */ /* 0x000f22000c1e1900 */
[----:B------:R-:W0:Y:S01]  /*0810*/  LDC.64 R4, c[0x0][0x388] ;  /* 0x0000e200ff047b82 */ /* 0x000e220000000a00 */
[----:B--2---:R-:W-:-:S04]  /*0820*/  @P1 LEA R10, P2, R14, R10, 0x2 ;  /* 0x0000000a0e0a1211 */ /* 0x004fc800078410ff */
[----:B------:R-:W-:Y:S01]  /*0830*/  @P1 LEA.HI.X R11, R14, R11, R18, 0x2, P2 ;  /* 0x0000000b0e0b1211 */ /* 0x000fe200010f1412 */
[----:B-1----:R-:W-:Y:S01]  /*0840*/  @P1 IMAD.WIDE.U32 R14, R19, 0x4, R12 ;  /* 0x00000004130e1825 */ /* 0x002fe200078e000c */
[----:B------:R-:W-:-:S03]  /*0850*/  @!P0 IADD3 R19, PT, PT, R6, R7, RZ ;  /* 0x0000000706138210 */ /* 0x000fc60007ffe0ff */
[----:B------:R-:W-:Y:S01]  /*0860*/  @!P0 IMAD R7, R7, R0, R3 ;  /* 0x0000000007078224 */ /* 0x000fe200078e0203 */
[----:B------:R-:W2:Y:S01]  /*0870*/  @P1 LDG.E R11, desc[UR4][R10.64+0x4] ;  /* 0x000004040a0b1981 */ /* 0x000ea2000c1e1900 */
[----:B------:R-:W-:-:S03]  /*0880*/  @P1 IMAD.WIDE.U32 R12, R21, 0x4, R12 ;  /* 0x00000004150c1825 */ /* 0x000fc600078e000c */
[----:B------:R-:W4:Y:S01]  /*0890*/  @P1 LDG.E R14, desc[UR4][R14.64] ;  /* 0x000000040e0e1981 */ /* 0x000f22000c1e1900 */
[----:B---3--:R-:W-:-:S03]  /*08a0*/  @!P0 IMAD.WIDE.U32 R8, R19, 0x4, R8 ;  /* 0x0000000413088825 */ /* 0x008fc600078e0008 */
[----:B------:R-:W2:Y:S01]  /*08b0*/  @P1 LDG.E R12, desc[UR4][R12.64] ;  /* 0x000000040c0c1981 */ /* 0x000ea2000c1e1900 */
[----:B0-----:R-:W-:-:S03]  /*08c0*/  @!P0 IMAD.WIDE.U32 R4, R7, 0x4, R4 ;  /* 0x0000000407048825 */ /* 0x001fc600078e0004 */
[----:B------:R-:W3:Y:S04]  /*08d0*/  @!P0 LDG.E R9, desc[UR4][R8.64] ;  /* 0x0000000408098981 */ /* 0x000ee8000c1e1900 */
[----:B------:R-:W3:Y:S01]  /*08e0*/  @!P0 LDG.E R4, desc[UR4][R4.64] ;  /* 0x0000000404048981 */ /* 0x000ee2000c1e1900 */
[----:B----4-:R-:W-:-:S04]  /*08f0*/  @P1 IMAD R0, R17, R14, R20 ;  /* 0x0000000e11001224 */ /* 0x010fc800078e0214 */
[----:B--2---:R-:W-:-:S04]  /*0900*/  @P1 IMAD R20, R11, R12, R0 ;  /* 0x0000000c0b141224 */ /* 0x004fc800078e0200 */
[----:B---3--:R-:W-:-:S07]  /*0910*/  @!P0 IMAD R20, R9, R4, R20 ;  /* 0x0000000409148224 */ /* 0x008fce00078e0214 */
.L_x_35:
[----:B------:R-:W0:Y:S01]  /*0920*/  LDC.64 R4, c[0x0][0x390] ;  /* 0x0000e400ff047b82 */ /* 0x000e220000000a00 */
[----:B------:R-:W-:-:S04]  /*0930*/  IMAD R3, R2, 0xa, R3 ;  /* 0x0000000a02037824 */ /* 0x000fc800078e0203 */
[----:B0-----:R-:W-:-:S05]  /*0940*/  IMAD.WIDE.U32 R2, R3, 0x4, R4 ;  /* 0x0000000403027825 */ /* 0x001fca00078e0004 */
[----:B------:R-:W-:Y:S01]  /*0950*/  STG.E desc[UR4][R2.64], R20 ;  /* 0x0000001402007986 */ /* 0x000fe2000c101904 */
[----:B------:R-:W-:Y:S05]  /*0960*/  EXIT ;  /* 0x000000000000794d */ /* 0x000fea0003800000 */
.L_x_39:
        /* <DEDUP_REMOVED lines=9> */
.L_x_41:


//--------------------- .nv.global.init           --------------------------
	.section	.nv.global.init,"aw",@progbits
.nv.global.init:
	.type		$str,@object
	.size		$str,(.L_0 - $str)
$str:
        /*0000*/ 	.byte	0x0a, 0x70, 0x61, 0x72, 0x61, 0x3a, 0x20, 0x25, 0x64, 0x0a, 0x00
.L_0:


//--------------------- .nv.shared.reserved.0     --------------------------
	.section	.nv.shared.reserved.0,"aw",@nobits
	.weak		__nv_reservedSMEM_offset_0_alias
	.size		__nv_reservedSMEM_offset_0_alias, 0, 64
	.other		__nv_reservedSMEM_offset_0_alias,@"STO_CUDA_RESERVED_SHARED STV_DEFAULT"
__nv_reservedSMEM_offset_0_alias:
	.zero		0
	.zero		64


//--------------------- .nv.constant0._Z11passMessageiiiiPii --------------------------
	.section	.nv.constant0._Z11passMessageiiiiPii,"a",@progbits
	.sectionflags	@""
	.align	4
.nv.constant0._Z11passMessageiiiiPii:
	.zero		924


//--------------------- .nv.constant0._Z14matrix_mul_gpuPiS_S_i --------------------------
	.section	.nv.constant0._Z14matrix_mul_gpuPiS_S_i,"a",@progbits
	.sectionflags	@""
	.align	4
.nv.constant0._Z14matrix_mul_gpuPiS_S_i:
	.zero		924


//--------------------- SYMBOLS --------------------------

	.type		.nv.reservedSmem.offset0,@object
	.size		.nv.reservedSmem.offset0,0x4
	.type		vprintf,@function
